	.target	sm_90a

	.elftype	@"ET_EXEC"


//--------------------- .note.nv.tkinfo           --------------------------
	.section	.note.nv.tkinfo,"",@"SHT_NOTE"
	.sectionflags	@"SHF_NOTE_NV_TKINFO"
	.tkinfo
        /*0018*/ 	.word	0x00000002
        /*0030*/ 	.string	""
        /*0030*/ 	.string	"ptxas"
        /*0030*/ 	.string	"Cuda compilation tools, release 13.0, V13.0.88"
        /*0030*/ 	.string	"Build cuda_13.0.r13.0/compiler.36424714_0"
        /*0030*/ 	.string	"-arch sm_90a -m 64 "



//--------------------- .note.nv.cuinfo           --------------------------
	.section	.note.nv.cuinfo,"",@"SHT_NOTE"
	.sectionflags	@"SHF_NOTE_NV_CUINFO"
        /*0018*/ 	.short	0x0002
        /*001a*/ 	.short	0x005a
        /*001c*/ 	.short	0x0082
	.zero		2


//--------------------- .nv.info                  --------------------------
	.section	.nv.info,"",@"SHT_CUDA_INFO"
	.align	4


	//----- nvinfo : EIATTR_REGCOUNT
	.align		4
        /*0000*/ 	.byte	0x04, 0x2f
        /*0002*/ 	.short	(.L_15 - .L_14)
	.align		4
.L_14:
        /*0004*/ 	.word	index@(_ZN7cutlass13device_kernelINS_4gemm6kernel13GemmUniversalIN4cute5tupleIJiiiiEEENS1_10collective13CollectiveMmaINS1_34MainloopSm90TmaGmmaWarpSpecializedILi16ENS5_IJNS4_1CILi1EEESB_SB_EEENS1_35KernelTmaWarpSpecializedCooperativeEEENS5_IJNSA_ILi256EEENSA_ILi192EEENSA_ILi16EEEEEENS_10bfloat16_tENS5_IJlSB_lEEESJ_SK_NS4_8TiledMMAINS4_8MMA_AtomIJNS4_4SM904GMMA28MMA_64x192x16_F32BF16BF16_SSILNSO_5MajorE0ELSQ_0ELNSO_7ScaleInE1ELSR_1EEEEEENS4_6LayoutINS5_IJNSA_ILi2EEESB_SB_EEENS5_IJSB_NSA_ILi0EEESX_EEEEENS5_IJNS4_10UnderscoreES10_S10_EEEEENS4_13SM90_TMA_LOADENS4_14ComposedLayoutINS4_7SwizzleILi1ELi4ELi3EEENS4_18smem_ptr_flag_bitsILi16EEENSU_INS5_IJNSA_ILi8EEESH_EEENS5_IJSH_SB_EEEEEEEvNS4_8identityES13_S1D_vS1E_EENS_8epilogue10collective6detail29Sm90TmaWarpSpecializedAdapterINS1H_15DefaultEpilogueISJ_SK_SK_NS1G_6thread17LinearCombinationISJ_Li1EffLNS1L_9ScaleType4KindE0ELNS_15FloatRoundStyleE2ESJ_EENS1_15EpilogueDefaultEEEEEvvEEEEvNT_6ParamsE)
        /*0008*/ 	.word	0x000000a8


	//----- nvinfo : EIATTR_FRAME_SIZE
	.align		4
.L_15:
        /*000c*/ 	.byte	0x04, 0x11
        /*000e*/ 	.short	(.L_17 - .L_16)
	.align		4
.L_16:
        /*0010*/ 	.word	index@(_ZN7cutlass13device_kernelINS_4gemm6kernel13GemmUniversalIN4cute5tupleIJiiiiEEENS1_10collective13CollectiveMmaINS1_34MainloopSm90TmaGmmaWarpSpecializedILi16ENS5_IJNS4_1CILi1EEESB_SB_EEENS1_35KernelTmaWarpSpecializedCooperativeEEENS5_IJNSA_ILi256EEENSA_ILi192EEENSA_ILi16EEEEEENS_10bfloat16_tENS5_IJlSB_lEEESJ_SK_NS4_8TiledMMAINS4_8MMA_AtomIJNS4_4SM904GMMA28MMA_64x192x16_F32BF16BF16_SSILNSO_5MajorE0ELSQ_0ELNSO_7ScaleInE1ELSR_1EEEEEENS4_6LayoutINS5_IJNSA_ILi2EEESB_SB_EEENS5_IJSB_NSA_ILi0EEESX_EEEEENS5_IJNS4_10UnderscoreES10_S10_EEEEENS4_13SM90_TMA_LOADENS4_14ComposedLayoutINS4_7SwizzleILi1ELi4ELi3EEENS4_18smem_ptr_flag_bitsILi16EEENSU_INS5_IJNSA_ILi8EEESH_EEENS5_IJSH_SB_EEEEEEEvNS4_8identityES13_S1D_vS1E_EENS_8epilogue10collective6detail29Sm90TmaWarpSpecializedAdapterINS1H_15DefaultEpilogueISJ_SK_SK_NS1G_6thread17LinearCombinationISJ_Li1EffLNS1L_9ScaleType4KindE0ELNS_15FloatRoundStyleE2ESJ_EENS1_15EpilogueDefaultEEEEEvvEEEEvNT_6ParamsE)
        /*0014*/ 	.word	0x00000000


	//----- nvinfo : EIATTR_MIN_STACK_SIZE
	.align		4
.L_17:
        /*0018*/ 	.byte	0x04, 0x12
        /*001a*/ 	.short	(.L_19 - .L_18)
	.align		4
.L_18:
        /*001c*/ 	.word	index@(_ZN7cutlass13device_kernelINS_4gemm6kernel13GemmUniversalIN4cute5tupleIJiiiiEEENS1_10collective13CollectiveMmaINS1_34MainloopSm90TmaGmmaWarpSpecializedILi16ENS5_IJNS4_1CILi1EEESB_SB_EEENS1_35KernelTmaWarpSpecializedCooperativeEEENS5_IJNSA_ILi256EEENSA_ILi192EEENSA_ILi16EEEEEENS_10bfloat16_tENS5_IJlSB_lEEESJ_SK_NS4_8TiledMMAINS4_8MMA_AtomIJNS4_4SM904GMMA28MMA_64x192x16_F32BF16BF16_SSILNSO_5MajorE0ELSQ_0ELNSO_7ScaleInE1ELSR_1EEEEEENS4_6LayoutINS5_IJNSA_ILi2EEESB_SB_EEENS5_IJSB_NSA_ILi0EEESX_EEEEENS5_IJNS4_10UnderscoreES10_S10_EEEEENS4_13SM90_TMA_LOADENS4_14ComposedLayoutINS4_7SwizzleILi1ELi4ELi3EEENS4_18smem_ptr_flag_bitsILi16EEENSU_INS5_IJNSA_ILi8EEESH_EEENS5_IJSH_SB_EEEEEEEvNS4_8identityES13_S1D_vS1E_EENS_8epilogue10collective6detail29Sm90TmaWarpSpecializedAdapterINS1H_15DefaultEpilogueISJ_SK_SK_NS1G_6thread17LinearCombinationISJ_Li1EffLNS1L_9ScaleType4KindE0ELNS_15FloatRoundStyleE2ESJ_EENS1_15EpilogueDefaultEEEEEvvEEEEvNT_6ParamsE)
        /*0020*/ 	.word	0x00000000
.L_19:


//--------------------- .nv.compat                --------------------------
	.section	.nv.compat,"",@"SHT_CUDA_COMPAT_INFO"
	.align	4
        /*0000*/ 	.byte	0x02, 0x09, 0x01, 0x00, 0x02, 0x02, 0x04, 0x00, 0x02, 0x05, 0x05, 0x00, 0x03, 0x07, 0x01, 0x01
        /*0010*/ 	.byte	0x02, 0x03, 0x01, 0x00, 0x02, 0x06, 0x01, 0x00, 0x04, 0x0b, 0x08, 0x00, 0x00, 0x00, 0x00, 0x00
        /*0020*/ 	.byte	0x00, 0x00, 0x00, 0x00


//--------------------- .nv.info._ZN7cutlass13device_kernelINS_4gemm6kernel13GemmUniversalIN4cute5tupleIJiiiiEEENS1_10collective13CollectiveMmaINS1_34MainloopSm90TmaGmmaWarpSpecializedILi16ENS5_IJNS4_1CILi1EEESB_SB_EEENS1_35KernelTmaWarpSpecializedCooperativeEEENS5_IJNSA_ILi256EEENSA_ILi192EEENSA_ILi16EEEEEENS_10bfloat16_tENS5_IJlSB_lEEESJ_SK_NS4_8TiledMMAINS4_8MMA_AtomIJNS4_4SM904GMMA28MMA_64x192x16_F32BF16BF16_SSILNSO_5MajorE0ELSQ_0ELNSO_7ScaleInE1ELSR_1EEEEEENS4_6LayoutINS5_IJNSA_ILi2EEESB_SB_EEENS5_IJSB_NSA_ILi0EEESX_EEEEENS5_IJNS4_10UnderscoreES10_S10_EEEEENS4_13SM90_TMA_LOADENS4_14ComposedLayoutINS4_7SwizzleILi1ELi4ELi3EEENS4_18smem_ptr_flag_bitsILi16EEENSU_INS5_IJNSA_ILi8EEESH_EEENS5_IJSH_SB_EEEEEEEvNS4_8identityES13_S1D_vS1E_EENS_8epilogue10collective6detail29Sm90TmaWarpSpecializedAdapterINS1H_15DefaultEpilogueISJ_SK_SK_NS1G_6thread17LinearCombinationISJ_Li1EffLNS1L_9ScaleType4KindE0ELNS_15FloatRoundStyleE2ESJ_EENS1_15EpilogueDefaultEEEEEvvEEEEvNT_6ParamsE --------------------------
	.section	.nv.info._ZN7cutlass13device_kernelINS_4gemm6kernel13GemmUniversalIN4cute5tupleIJiiiiEEENS1_10collective13CollectiveMmaINS1_34MainloopSm90TmaGmmaWarpSpecializedILi16ENS5_IJNS4_1CILi1EEESB_SB_EEENS1_35KernelTmaWarpSpecializedCooperativeEEENS5_IJNSA_ILi256EEENSA_ILi192EEENSA_ILi16EEEEEENS_10bfloat16_tENS5_IJlSB_lEEESJ_SK_NS4_8TiledMMAINS4_8MMA_AtomIJNS4_4SM904GMMA28MMA_64x192x16_F32BF16BF16_SSILNSO_5MajorE0ELSQ_0ELNSO_7ScaleInE1ELSR_1EEEEEENS4_6LayoutINS5_IJNSA_ILi2EEESB_SB_EEENS5_IJSB_NSA_ILi0EEESX_EEEEENS5_IJNS4_10UnderscoreES10_S10_EEEEENS4_13SM90_TMA_LOADENS4_14ComposedLayoutINS4_7SwizzleILi1ELi4ELi3EEENS4_18smem_ptr_flag_bitsILi16EEENSU_INS5_IJNSA_ILi8EEESH_EEENS5_IJSH_SB_EEEEEEEvNS4_8identityES13_S1D_vS1E_EENS_8epilogue10collective6detail29Sm90TmaWarpSpecializedAdapterINS1H_15DefaultEpilogueISJ_SK_SK_NS1G_6thread17LinearCombinationISJ_Li1EffLNS1L_9ScaleType4KindE0ELNS_15FloatRoundStyleE2ESJ_EENS1_15EpilogueDefaultEEEEEvvEEEEvNT_6ParamsE,"",@"SHT_CUDA_INFO"
	.sectionflags	@""
	.align	4


	//----- nvinfo : EIATTR_CUDA_API_VERSION
	.align		4
        /*0000*/ 	.byte	0x04, 0x37
        /*0002*/ 	.short	(.L_21 - .L_20)
.L_20:
        /*0004*/ 	.word	0x00000082


	//----- nvinfo : EIATTR_KPARAM_INFO
	.align		4
.L_21:
        /*0008*/ 	.byte	0x04, 0x17
        /*000a*/ 	.short	(.L_23 - .L_22)
.L_22:
        /*000c*/ 	.word	0x00000000
        /*0010*/ 	.short	0x0000
        /*0012*/ 	.short	0x0070
        /*0014*/ 	.byte	0x00, 0xf0, 0x01, 0x10


	//----- nvinfo : EIATTR_SPARSE_MMA_MASK
	.align		4
.L_23:
        /*0018*/ 	.byte	0x03, 0x50
        /*001a*/ 	.short	0x0000


	//----- nvinfo : EIATTR_MAXREG_COUNT
	.align		4
        /*001c*/ 	.byte	0x03, 0x1b
        /*001e*/ 	.short	0x00a8


	//----- nvinfo : EIATTR_NUM_BARRIERS
	.align		4
        /*0020*/ 	.byte	0x02, 0x4c
        /*0022*/ 	.byte	0x01
	.zero		1


	//----- nvinfo : EIATTR_EXTERNS
	.align		4
        /*0024*/ 	.byte	0x04, 0x0f
        /*0026*/ 	.short	(.L_25 - .L_24)


	//   ....[0]....
	.align		4
.L_24:
        /*0028*/ 	.word	index@(__assertfail)


	//----- nvinfo : EIATTR_MERCURY_ISA_VERSION
	.align		4
.L_25:
        /*002c*/ 	.byte	0x03, 0x5f
        /*002e*/ 	.short	0x0101


	//----- nvinfo : EIATTR_INT_WARP_WIDE_INSTR_OFFSETS
	.align		4
        /*0030*/ 	.byte	0x04, 0x31
        /*0032*/ 	.short	(.L_27 - .L_26)


	//   ....[0]....
.L_26:
        /*0034*/ 	.word	0x000006a0


	//   ....[1]....
        /*0038*/ 	.word	0x000006b0


	//   ....[2]....
        /*003c*/ 	.word	0x00000740


	//----- nvinfo : EIATTR_COOP_GROUP_MASK_REGIDS
	.align		4
.L_27:
        /*0040*/ 	.byte	0x04, 0x29
        /*0042*/ 	.short	(.L_29 - .L_28)


	//   ....[0]....
.L_28:
        /*0044*/ 	.word	0xffffffff


	//   ....[1]....
        /*0048*/ 	.word	0xffffffff


	//   ....[2]....
        /*004c*/ 	.word	0xffffffff


	//   ....[3]....
        /*0050*/ 	.word	0xffffffff


	//   ....[4]....
        /*0054*/ 	.word	0xffffffff


	//----- nvinfo : EIATTR_COOP_GROUP_INSTR_OFFSETS
	.align		4
.L_29:
        /*0058*/ 	.byte	0x04, 0x28
        /*005a*/ 	.short	(.L_31 - .L_30)


	//   ....[0]....
.L_30:
        /*005c*/ 	.word	0x00000060


	//   ....[1]....
        /*0060*/ 	.word	0x00000070


	//   ....[2]....
        /*0064*/ 	.word	0x00000190


	//   ....[3]....
        /*0068*/ 	.word	0x00000550


	//   ....[4]....
        /*006c*/ 	.word	0x000012c0


	//----- nvinfo : EIATTR_REG_RECONFIG
	.align		4
.L_31:
        /*0070*/ 	.byte	0x01, 0x54
	.zero		2


	//----- nvinfo : EIATTR_SYSCALL_OFFSETS
	.align		4
        /*0074*/ 	.byte	0x04, 0x46
        /*0076*/ 	.short	(.L_33 - .L_32)


	//   ....[0]....
.L_32:
        /*0078*/ 	.word	0x00001480


	//----- nvinfo : EIATTR_MBARRIER_INSTR_OFFSETS
	.align		4
.L_33:
        /*007c*/ 	.byte	0x04, 0x39
        /*007e*/ 	.short	(.L_35 - .L_34)


	//   ....[0]....
.L_34:
        /*0080*/ 	.word	0x00000330
        /*0084*/ 	.word	0x000000ff
        /*0088*/ 	.word	0x00000000
        /*008c*/ 	.short	0x0100
        /*008e*/ 	.byte	0x08
	.zero		1


	//   ....[1]....
        /*0090*/ 	.word	0x00000340
        /*0094*/ 	.word	0x000000ff
        /*0098*/ 	.word	0x00000080
        /*009c*/ 	.short	0x0100
        /*009e*/ 	.byte	0x08
	.zero		1


	//   ....[2]....
        /*00a0*/ 	.word	0x00000350
        /*00a4*/ 	.word	0x000000ff
        /*00a8*/ 	.word	0x00000008
        /*00ac*/ 	.short	0x0100
        /*00ae*/ 	.byte	0x08
	.zero		1


	//   ....[3]....
        /*00b0*/ 	.word	0x00000360
        /*00b4*/ 	.word	0x000000ff
        /*00b8*/ 	.word	0x00000088
        /*00bc*/ 	.short	0x0100
        /*00be*/ 	.byte	0x08
	.zero		1


	//   ....[4]....
        /*00c0*/ 	.word	0x00000370
        /*00c4*/ 	.word	0x000000ff
        /*00c8*/ 	.word	0x00000010
        /*00cc*/ 	.short	0x0100
        /*00ce*/ 	.byte	0x08
	.zero		1


	//   ....[5]....
        /*00d0*/ 	.word	0x00000380
        /*00d4*/ 	.word	0x000000ff
        /*00d8*/ 	.word	0x00000090
        /*00dc*/ 	.short	0x0100
        /*00de*/ 	.byte	0x08
	.zero		1


	//   ....[6]....
        /*00e0*/ 	.word	0x00000390
        /*00e4*/ 	.word	0x000000ff
        /*00e8*/ 	.word	0x00000018
        /*00ec*/ 	.short	0x0100
        /*00ee*/ 	.byte	0x08
	.zero		1


	//   ....[7]....
        /*00f0*/ 	.word	0x000003a0
        /*00f4*/ 	.word	0x000000ff
        /*00f8*/ 	.word	0x00000098
        /*00fc*/ 	.short	0x0100
        /*00fe*/ 	.byte	0x08
	.zero		1


	//   ....[8]....
        /*0100*/ 	.word	0x000003b0
        /*0104*/ 	.word	0x000000ff
        /*0108*/ 	.word	0x00000020
        /*010c*/ 	.short	0x0100
        /*010e*/ 	.byte	0x08
	.zero		1


	//   ....[9]....
        /*0110*/ 	.word	0x000003c0
        /*0114*/ 	.word	0x000000ff
        /*0118*/ 	.word	0x000000a0
        /*011c*/ 	.short	0x0100
        /*011e*/ 	.byte	0x08
	.zero		1


	//   ....[10]....
        /*0120*/ 	.word	0x000003d0
        /*0124*/ 	.word	0x000000ff
        /*0128*/ 	.word	0x00000028
        /*012c*/ 	.short	0x0100
        /*012e*/ 	.byte	0x08
	.zero		1


	//   ....[11]....
        /*0130*/ 	.word	0x000003e0
        /*0134*/ 	.word	0x000000ff
        /*0138*/ 	.word	0x000000a8
        /*013c*/ 	.short	0x0100
        /*013e*/ 	.byte	0x08
	.zero		1


	//   ....[12]....
        /*0140*/ 	.word	0x000003f0
        /*0144*/ 	.word	0x000000ff
        /*0148*/ 	.word	0x00000030
        /*014c*/ 	.short	0x0100
        /*014e*/ 	.byte	0x08
	.zero		1


	//   ....[13]....
        /*0150*/ 	.word	0x00000400
        /*0154*/ 	.word	0x000000ff
        /*0158*/ 	.word	0x000000b0
        /*015c*/ 	.short	0x0100
        /*015e*/ 	.byte	0x08
	.zero		1


	//   ....[14]....
        /*0160*/ 	.word	0x00000410
        /*0164*/ 	.word	0x000000ff
        /*0168*/ 	.word	0x00000038
        /*016c*/ 	.short	0x0100
        /*016e*/ 	.byte	0x08
	.zero		1


	//   ....[15]....
        /*0170*/ 	.word	0x00000420
        /*0174*/ 	.word	0x000000ff
        /*0178*/ 	.word	0x000000b8
        /*017c*/ 	.short	0x0100
        /*017e*/ 	.byte	0x08
	.zero		1


	//   ....[16]....
        /*0180*/ 	.word	0x00000430
        /*0184*/ 	.word	0x000000ff
        /*0188*/ 	.word	0x00000040
        /*018c*/ 	.short	0x0100
        /*018e*/ 	.byte	0x08
	.zero		1


	//   ....[17]....
        /*0190*/ 	.word	0x00000440
        /*0194*/ 	.word	0x000000ff
        /*0198*/ 	.word	0x000000c0
        /*019c*/ 	.short	0x0100
        /*019e*/ 	.byte	0x08
	.zero		1


	//   ....[18]....
        /*01a0*/ 	.word	0x00000450
        /*01a4*/ 	.word	0x000000ff
        /*01a8*/ 	.word	0x00000048
        /*01ac*/ 	.short	0x0100
        /*01ae*/ 	.byte	0x08
	.zero		1


	//   ....[19]....
        /*01b0*/ 	.word	0x00000460
        /*01b4*/ 	.word	0x000000ff
        /*01b8*/ 	.word	0x000000c8
        /*01bc*/ 	.short	0x0100
        /*01be*/ 	.byte	0x08
	.zero		1


	//   ....[20]....
        /*01c0*/ 	.word	0x00000470
        /*01c4*/ 	.word	0x000000ff
        /*01c8*/ 	.word	0x00000050
        /*01cc*/ 	.short	0x0100
        /*01ce*/ 	.byte	0x08
	.zero		1


	//   ....[21]....
        /*01d0*/ 	.word	0x00000480
        /*01d4*/ 	.word	0x000000ff
        /*01d8*/ 	.word	0x000000d0
        /*01dc*/ 	.short	0x0100
        /*01de*/ 	.byte	0x08
	.zero		1


	//   ....[22]....
        /*01e0*/ 	.word	0x00000490
        /*01e4*/ 	.word	0x000000ff
        /*01e8*/ 	.word	0x00000058
        /*01ec*/ 	.short	0x0100
        /*01ee*/ 	.byte	0x08
	.zero		1


	//   ....[23]....
        /*01f0*/ 	.word	0x000004a0
        /*01f4*/ 	.word	0x000000ff
        /*01f8*/ 	.word	0x000000d8
        /*01fc*/ 	.short	0x0100
        /*01fe*/ 	.byte	0x08
	.zero		1


	//   ....[24]....
        /*0200*/ 	.word	0x000004b0
        /*0204*/ 	.word	0x000000ff
        /*0208*/ 	.word	0x00000060
        /*020c*/ 	.short	0x0100
        /*020e*/ 	.byte	0x08
	.zero		1


	//   ....[25]....
        /*0210*/ 	.word	0x000004c0
        /*0214*/ 	.word	0x000000ff
        /*0218*/ 	.word	0x000000e0
        /*021c*/ 	.short	0x0100
        /*021e*/ 	.byte	0x08
	.zero		1


	//   ....[26]....
        /*0220*/ 	.word	0x000004d0
        /*0224*/ 	.word	0x000000ff
        /*0228*/ 	.word	0x00000068
        /*022c*/ 	.short	0x0100
        /*022e*/ 	.byte	0x08
	.zero		1


	//   ....[27]....
        /*0230*/ 	.word	0x000004e0
        /*0234*/ 	.word	0x000000ff
        /*0238*/ 	.word	0x000000e8
        /*023c*/ 	.short	0x0100
        /*023e*/ 	.byte	0x08
	.zero		1


	//   ....[28]....
        /*0240*/ 	.word	0x000004f0
        /*0244*/ 	.word	0x000000ff
        /*0248*/ 	.word	0x00000070
        /*024c*/ 	.short	0x0100
        /*024e*/ 	.byte	0x08
	.zero		1


	//   ....[29]....
        /*0250*/ 	.word	0x00000500
        /*0254*/ 	.word	0x000000ff
        /*0258*/ 	.word	0x000000f0
        /*025c*/ 	.short	0x0100
        /*025e*/ 	.byte	0x08
	.zero		1


	//   ....[30]....
        /*0260*/ 	.word	0x00000510
        /*0264*/ 	.word	0x000000ff
        /*0268*/ 	.word	0x00000078
        /*026c*/ 	.short	0x0100
        /*026e*/ 	.byte	0x08
	.zero		1


	//   ....[31]....
        /*0270*/ 	.word	0x00000520
        /*0274*/ 	.word	0x000000ff
        /*0278*/ 	.word	0x000000f8
        /*027c*/ 	.short	0x0100
        /*027e*/ 	.byte	0x08
	.zero		1


	//   ....[32]....
        /*0280*/ 	.word	0x000007c0
        /*0284*/ 	.word	0x000000ff
        /*0288*/ 	.word	0x00000110
        /*028c*/ 	.short	0x0100
        /*028e*/ 	.byte	0x10
	.zero		1


	//   ....[33]....
        /*0290*/ 	.word	0x00000830
        /*0294*/ 	.word	0x000000ff
        /*0298*/ 	.word	0x00000118
        /*029c*/ 	.short	0x0100
        /*029e*/ 	.byte	0x10
	.zero		1


	//   ....[34]....
        /*02a0*/ 	.word	0x00001520
        /*02a4*/ 	.word	0x00000003
        /*02a8*/ 	.word	0x00000000
        /*02ac*/ 	.short	0x010a
        /*02ae*/ 	.byte	0x3f
	.zero		1


	//   ....[35]....
        /*02b0*/ 	.word	0x00001560
        /*02b4*/ 	.word	0x00000003
        /*02b8*/ 	.word	0x00000000
        /*02bc*/ 	.short	0x010a
        /*02be*/ 	.byte	0x3f
	.zero		1


	//   ....[36]....
        /*02c0*/ 	.word	0x000017c0
        /*02c4*/ 	.word	0x000000ff
        /*02c8*/ 	.word	0x00000000
        /*02cc*/ 	.short	0x010a
        /*02ce*/ 	.byte	0x04
	.zero		1


	//   ....[37]....
        /*02d0*/ 	.word	0x00001800
        /*02d4*/ 	.word	0x000000ff
        /*02d8*/ 	.word	0x00000000
        /*02dc*/ 	.short	0x010a
        /*02de*/ 	.byte	0x04
	.zero		1


	//   ....[38]....
        /*02e0*/ 	.word	0x00001950
        /*02e4*/ 	.word	0x000000ff
        /*02e8*/ 	.word	0x00000000
        /*02ec*/ 	.short	0x0101
        /*02ee*/ 	.byte	0x04
	.zero		1


	//   ....[39]....
        /*02f0*/ 	.word	0x00001b00
        /*02f4*/ 	.word	0x000000ff
        /*02f8*/ 	.word	0x00000000
        /*02fc*/ 	.short	0x0101
        /*02fe*/ 	.byte	0x04
	.zero		1


	//   ....[40]....
        /*0300*/ 	.word	0x0000f410
        /*0304*/ 	.word	0x0000000d
        /*0308*/ 	.word	0x00000080
        /*030c*/ 	.short	0x010a
        /*030e*/ 	.byte	0x3f
	.zero		1


	//   ....[41]....
        /*0310*/ 	.word	0x0000f7f0
        /*0314*/ 	.word	0x00000003
        /*0318*/ 	.word	0x00000118
        /*031c*/ 	.short	0x0101
        /*031e*/ 	.byte	0x3f
	.zero		1


	//   ....[42]....
        /*0320*/ 	.word	0x0000ff40
        /*0324*/ 	.word	0x00000007
        /*0328*/ 	.word	0x00000000
        /*032c*/ 	.short	0x010a
        /*032e*/ 	.byte	0x3f
	.zero		1


	//   ....[43]....
        /*0330*/ 	.word	0x0000ffc0
        /*0334*/ 	.word	0x00000009
        /*0338*/ 	.word	0x00000000
        /*033c*/ 	.short	0x010a
        /*033e*/ 	.byte	0x3f
	.zero		1


	//   ....[44]....
        /*0340*/ 	.word	0x00010050
        /*0344*/ 	.word	0x00000006
        /*0348*/ 	.word	0x00000000
        /*034c*/ 	.short	0x010a
        /*034e*/ 	.byte	0x3f
	.zero		1


	//   ....[45]....
        /*0350*/ 	.word	0x000100e0
        /*0354*/ 	.word	0x00000009
        /*0358*/ 	.word	0x00000000
        /*035c*/ 	.short	0x010a
        /*035e*/ 	.byte	0x3f
	.zero		1


	//   ....[46]....
        /*0360*/ 	.word	0x00010170
        /*0364*/ 	.word	0x00000006
        /*0368*/ 	.word	0x00000000
        /*036c*/ 	.short	0x010a
        /*036e*/ 	.byte	0x3f
	.zero		1


	//   ....[47]....
        /*0370*/ 	.word	0x00010200
        /*0374*/ 	.word	0x00000009
        /*0378*/ 	.word	0x00000000
        /*037c*/ 	.short	0x010a
        /*037e*/ 	.byte	0x3f
	.zero		1


	//   ....[48]....
        /*0380*/ 	.word	0x00010290
        /*0384*/ 	.word	0x00000006
        /*0388*/ 	.word	0x00000000
        /*038c*/ 	.short	0x010a
        /*038e*/ 	.byte	0x3f
	.zero		1


	//   ....[49]....
        /*0390*/ 	.word	0x00010320
        /*0394*/ 	.word	0x00000009
        /*0398*/ 	.word	0x00000000
        /*039c*/ 	.short	0x010a
        /*039e*/ 	.byte	0x3f
	.zero		1


	//   ....[50]....
        /*03a0*/ 	.word	0x000103b0
        /*03a4*/ 	.word	0x00000006
        /*03a8*/ 	.word	0x00000000
        /*03ac*/ 	.short	0x010a
        /*03ae*/ 	.byte	0x3f
	.zero		1


	//   ....[51]....
        /*03b0*/ 	.word	0x00010440
        /*03b4*/ 	.word	0x00000009
        /*03b8*/ 	.word	0x00000000
        /*03bc*/ 	.short	0x010a
        /*03be*/ 	.byte	0x3f
	.zero		1


	//   ....[52]....
        /*03c0*/ 	.word	0x000104d0
        /*03c4*/ 	.word	0x00000006
        /*03c8*/ 	.word	0x00000000
        /*03cc*/ 	.short	0x010a
        /*03ce*/ 	.byte	0x3f
	.zero		1


	//   ....[53]....
        /*03d0*/ 	.word	0x00010560
        /*03d4*/ 	.word	0x00000009
        /*03d8*/ 	.word	0x00000000
        /*03dc*/ 	.short	0x010a
        /*03de*/ 	.byte	0x3f
	.zero		1


	//   ....[54]....
        /*03e0*/ 	.word	0x000105f0
        /*03e4*/ 	.word	0x00000006
        /*03e8*/ 	.word	0x00000000
        /*03ec*/ 	.short	0x010a
        /*03ee*/ 	.byte	0x3f
	.zero		1


	//   ....[55]....
        /*03f0*/ 	.word	0x00010680
        /*03f4*/ 	.word	0x00000009
        /*03f8*/ 	.word	0x00000000
        /*03fc*/ 	.short	0x010a
        /*03fe*/ 	.byte	0x3f
	.zero		1


	//   ....[56]....
        /*0400*/ 	.word	0x00010710
        /*0404*/ 	.word	0x00000006
        /*0408*/ 	.word	0x00000000
        /*040c*/ 	.short	0x010a
        /*040e*/ 	.byte	0x3f
	.zero		1


	//   ....[57]....
        /*0410*/ 	.word	0x000107a0
        /*0414*/ 	.word	0x00000003
        /*0418*/ 	.word	0x00000000
        /*041c*/ 	.short	0x010a
        /*041e*/ 	.byte	0x3f
	.zero		1


	//   ....[58]....
        /*0420*/ 	.word	0x00010800
        /*0424*/ 	.word	0x00000003
        /*0428*/ 	.word	0x00000000
        /*042c*/ 	.short	0x010a
        /*042e*/ 	.byte	0x3f
	.zero		1


	//   ....[59]....
        /*0430*/ 	.word	0x00010860
        /*0434*/ 	.word	0x00000005
        /*0438*/ 	.word	0x00000000
        /*043c*/ 	.short	0x010a
        /*043e*/ 	.byte	0x3f
	.zero		1


	//   ....[60]....
        /*0440*/ 	.word	0x00010930
        /*0444*/ 	.word	0x0000000d
        /*0448*/ 	.word	0x00000080
        /*044c*/ 	.short	0x010a
        /*044e*/ 	.byte	0x3f
	.zero		1


	//   ....[61]....
        /*0450*/ 	.word	0x00010a00
        /*0454*/ 	.word	0x00000007
        /*0458*/ 	.word	0x00000000
        /*045c*/ 	.short	0x010a
        /*045e*/ 	.byte	0x3f
	.zero		1


	//   ....[62]....
        /*0460*/ 	.word	0x00010a50
        /*0464*/ 	.word	0x00000009
        /*0468*/ 	.word	0x00000000
        /*046c*/ 	.short	0x010a
        /*046e*/ 	.byte	0x3f
	.zero		1


	//   ....[63]....
        /*0470*/ 	.word	0x00010aa0
        /*0474*/ 	.word	0x00000006
        /*0478*/ 	.word	0x00000000
        /*047c*/ 	.short	0x010a
        /*047e*/ 	.byte	0x3f
	.zero		1


	//   ....[64]....
        /*0480*/ 	.word	0x00010af0
        /*0484*/ 	.word	0x00000009
        /*0488*/ 	.word	0x00000000
        /*048c*/ 	.short	0x010a
        /*048e*/ 	.byte	0x3f
	.zero		1


	//   ....[65]....
        /*0490*/ 	.word	0x00010b40
        /*0494*/ 	.word	0x00000006
        /*0498*/ 	.word	0x00000000
        /*049c*/ 	.short	0x010a
        /*049e*/ 	.byte	0x3f
	.zero		1


	//   ....[66]....
        /*04a0*/ 	.word	0x00010b90
        /*04a4*/ 	.word	0x00000009
        /*04a8*/ 	.word	0x00000000
        /*04ac*/ 	.short	0x010a
        /*04ae*/ 	.byte	0x3f
	.zero		1


	//   ....[67]....
        /*04b0*/ 	.word	0x00010be0
        /*04b4*/ 	.word	0x00000006
        /*04b8*/ 	.word	0x00000000
        /*04bc*/ 	.short	0x010a
        /*04be*/ 	.byte	0x3f
	.zero		1


	//   ....[68]....
        /*04c0*/ 	.word	0x00010c30
        /*04c4*/ 	.word	0x00000009
        /*04c8*/ 	.word	0x00000000
        /*04cc*/ 	.short	0x010a
        /*04ce*/ 	.byte	0x3f
	.zero		1


	//   ....[69]....
        /*04d0*/ 	.word	0x00010c80
        /*04d4*/ 	.word	0x00000006
        /*04d8*/ 	.word	0x00000000
        /*04dc*/ 	.short	0x010a
        /*04de*/ 	.byte	0x3f
	.zero		1


	//   ....[70]....
        /*04e0*/ 	.word	0x00010cd0
        /*04e4*/ 	.word	0x00000009
        /*04e8*/ 	.word	0x00000000
        /*04ec*/ 	.short	0x010a
        /*04ee*/ 	.byte	0x3f
	.zero		1


	//   ....[71]....
        /*04f0*/ 	.word	0x00010d20
        /*04f4*/ 	.word	0x00000006
        /*04f8*/ 	.word	0x00000000
        /*04fc*/ 	.short	0x010a
        /*04fe*/ 	.byte	0x3f
	.zero		1


	//   ....[72]....
        /*0500*/ 	.word	0x00010d70
        /*0504*/ 	.word	0x00000009
        /*0508*/ 	.word	0x00000000
        /*050c*/ 	.short	0x010a
        /*050e*/ 	.byte	0x3f
	.zero		1


	//   ....[73]....
        /*0510*/ 	.word	0x00010dc0
        /*0514*/ 	.word	0x00000006
        /*0518*/ 	.word	0x00000000
        /*051c*/ 	.short	0x010a
        /*051e*/ 	.byte	0x3f
	.zero		1


	//   ....[74]....
        /*0520*/ 	.word	0x00010e10
        /*0524*/ 	.word	0x00000009
        /*0528*/ 	.word	0x00000000
        /*052c*/ 	.short	0x010a
        /*052e*/ 	.byte	0x3f
	.zero		1


	//   ....[75]....
        /*0530*/ 	.word	0x00010e60
        /*0534*/ 	.word	0x00000006
        /*0538*/ 	.word	0x00000000
        /*053c*/ 	.short	0x010a
        /*053e*/ 	.byte	0x3f
	.zero		1


	//----- nvinfo : EIATTR_NUM_MBARRIERS
	.align		4
.L_35:
        /*0540*/ 	.byte	0x03, 0x38
        /*0542*/ 	.short	0x0022


	//----- nvinfo : EIATTR_EXIT_INSTR_OFFSETS
	.align		4
        /*0544*/ 	.byte	0x04, 0x1c
        /*0546*/ 	.short	(.L_37 - .L_36)


	//   ....[0]....
.L_36:
        /*0548*/ 	.word	0x00000890


	//   ....[1]....
        /*054c*/ 	.word	0x00001200


	//   ....[2]....
        /*0550*/ 	.word	0x0000e9c0


	//   ....[3]....
        /*0554*/ 	.word	0x0000f0b0


	//   ....[4]....
        /*0558*/ 	.word	0x000107f0


	//----- nvinfo : EIATTR_MAX_THREADS
	.align		4
.L_37:
        /*055c*/ 	.byte	0x04, 0x05
        /*055e*/ 	.short	(.L_39 - .L_38)
.L_38:
        /*0560*/ 	.word	0x00000180
        /*0564*/ 	.word	0x00000001
        /*0568*/ 	.word	0x00000001


	//----- nvinfo : EIATTR_CRS_STACK_SIZE
	.align		4
.L_39:
        /*056c*/ 	.byte	0x04, 0x1e
        /*056e*/ 	.short	(.L_41 - .L_40)
.L_40:
        /*0570*/ 	.word	0x00000000


	//----- nvinfo : EIATTR_CBANK_PARAM_SIZE
	.align		4
.L_41:
        /*0574*/ 	.byte	0x03, 0x19
        /*0576*/ 	.short	0x0470


	//----- nvinfo : EIATTR_PARAM_CBANK
	.align		4
        /*0578*/ 	.byte	0x04, 0x0a
        /*057a*/ 	.short	(.L_43 - .L_42)
	.align		4
.L_42:
        /*057c*/ 	.word	index@(.nv.constant0._ZN7cutlass13device_kernelINS_4gemm6kernel13GemmUniversalIN4cute5tupleIJiiiiEEENS1_10collective13CollectiveMmaINS1_34MainloopSm90TmaGmmaWarpSpecializedILi16ENS5_IJNS4_1CILi1EEESB_SB_EEENS1_35KernelTmaWarpSpecializedCooperativeEEENS5_IJNSA_ILi256EEENSA_ILi192EEENSA_ILi16EEEEEENS_10bfloat16_tENS5_IJlSB_lEEESJ_SK_NS4_8TiledMMAINS4_8MMA_AtomIJNS4_4SM904GMMA28MMA_64x192x16_F32BF16BF16_SSILNSO_5MajorE0ELSQ_0ELNSO_7ScaleInE1ELSR_1EEEEEENS4_6LayoutINS5_IJNSA_ILi2EEESB_SB_EEENS5_IJSB_NSA_ILi0EEESX_EEEEENS5_IJNS4_10UnderscoreES10_S10_EEEEENS4_13SM90_TMA_LOADENS4_14ComposedLayoutINS4_7SwizzleILi1ELi4ELi3EEENS4_18smem_ptr_flag_bitsILi16EEENSU_INS5_IJNSA_ILi8EEESH_EEENS5_IJSH_SB_EEEEEEEvNS4_8identityES13_S1D_vS1E_EENS_8epilogue10collective6detail29Sm90TmaWarpSpecializedAdapterINS1H_15DefaultEpilogueISJ_SK_SK_NS1G_6thread17LinearCombinationISJ_Li1EffLNS1L_9ScaleType4KindE0ELNS_15FloatRoundStyleE2ESJ_EENS1_15EpilogueDefaultEEEEEvvEEEEvNT_6ParamsE)
        /*0580*/ 	.short	0x0210
        /*0582*/ 	.short	0x0470


	//----- nvinfo : EIATTR_SW_WAR
	.align		4
.L_43:
        /*0584*/ 	.byte	0x04, 0x36
        /*0586*/ 	.short	(.L_45 - .L_44)
.L_44:
        /*0588*/ 	.word	0x00000008
.L_45:


//--------------------- .nv.callgraph             --------------------------
	.section	.nv.callgraph,"",@"SHT_CUDA_CALLGRAPH"
	.align	4
	.sectionentsize	8
	.align		4
        /*0000*/ 	.word	0x00000000
	.align		4
        /*0004*/ 	.word	0xffffffff
	.align		4
        /*0008*/ 	.word	index@(_ZN7cutlass13device_kernelINS_4gemm6kernel13GemmUniversalIN4cute5tupleIJiiiiEEENS1_10collective13CollectiveMmaINS1_34MainloopSm90TmaGmmaWarpSpecializedILi16ENS5_IJNS4_1CILi1EEESB_SB_EEENS1_35KernelTmaWarpSpecializedCooperativeEEENS5_IJNSA_ILi256EEENSA_ILi192EEENSA_ILi16EEEEEENS_10bfloat16_tENS5_IJlSB_lEEESJ_SK_NS4_8TiledMMAINS4_8MMA_AtomIJNS4_4SM904GMMA28MMA_64x192x16_F32BF16BF16_SSILNSO_5MajorE0ELSQ_0ELNSO_7ScaleInE1ELSR_1EEEEEENS4_6LayoutINS5_IJNSA_ILi2EEESB_SB_EEENS5_IJSB_NSA_ILi0EEESX_EEEEENS5_IJNS4_10UnderscoreES10_S10_EEEEENS4_13SM90_TMA_LOADENS4_14ComposedLayoutINS4_7SwizzleILi1ELi4ELi3EEENS4_18smem_ptr_flag_bitsILi16EEENSU_INS5_IJNSA_ILi8EEESH_EEENS5_IJSH_SB_EEEEEEEvNS4_8identityES13_S1D_vS1E_EENS_8epilogue10collective6detail29Sm90TmaWarpSpecializedAdapterINS1H_15DefaultEpilogueISJ_SK_SK_NS1G_6thread17LinearCombinationISJ_Li1EffLNS1L_9ScaleType4KindE0ELNS_15FloatRoundStyleE2ESJ_EENS1_15EpilogueDefaultEEEEEvvEEEEvNT_6ParamsE)
	.align		4
        /*000c*/ 	.word	index@(__assertfail)
	.align		4
        /*0010*/ 	.word	0x00000000
	.align		4
        /*0014*/ 	.word	0xfffffffe
	.align		4
        /*0018*/ 	.word	0x00000000
	.align		4
        /*001c*/ 	.word	0xfffffffd
	.align		4
        /*0020*/ 	.word	0x00000000
	.align		4
        /*0024*/ 	.word	0xfffffffc


//--------------------- .nv.constant4             --------------------------
	.section	.nv.constant4,"a",@progbits
	.align	8
	.align		8
.nv.constant4:
        /*0000*/ 	.dword	__assertfail
	.align		8
        /*0008*/ 	.dword	__unnamed_1
	.align		8
        /*0010*/ 	.dword	_ZN39_INTERNAL_675afcce_4_k_cu_77108ecf_36574cuda3std3__45__cpo5beginE
	.align		8
        /*0018*/ 	.dword	_ZN39_INTERNAL_675afcce_4_k_cu_77108ecf_36574cuda3std3__45__cpo3endE
	.align		8
        /*0020*/ 	.dword	_ZN39_INTERNAL_675afcce_4_k_cu_77108ecf_36574cuda3std3__45__cpo6cbeginE
	.align		8
        /*0028*/ 	.dword	_ZN39_INTERNAL_675afcce_4_k_cu_77108ecf_36574cuda3std3__45__cpo4cendE
	.align		8
        /*0030*/ 	.dword	_ZN39_INTERNAL_675afcce_4_k_cu_77108ecf_36574cuda3std3__441_GLOBAL__N__675afcce_4_k_cu_77108ecf_36576ignoreE
	.align		8
        /*0038*/ 	.dword	_ZN39_INTERNAL_675afcce_4_k_cu_77108ecf_36574cuda3std3__419piecewise_constructE
	.align		8
        /*0040*/ 	.dword	_ZN39_INTERNAL_675afcce_4_k_cu_77108ecf_36574cuda3std3__48in_placeE
	.align		8
        /*0048*/ 	.dword	_ZN39_INTERNAL_675afcce_4_k_cu_77108ecf_36574cuda3std6ranges3__45__cpo4swapE
	.align		8
        /*0050*/ 	.dword	_ZN39_INTERNAL_675afcce_4_k_cu_77108ecf_36574cuda3std6ranges3__45__cpo9iter_moveE
	.align		8
        /*0058*/ 	.dword	_ZN39_INTERNAL_675afcce_4_k_cu_77108ecf_36574cute7productE
	.align		8
        /*0060*/ 	.dword	_ZN39_INTERNAL_675afcce_4_k_cu_77108ecf_36574cute1_E
	.align		8
        /*0068*/ 	.dword	$str$22
	.align		8
        /*0070*/ 	.dword	$str$23


//--------------------- .text._ZN7cutlass13device_kernelINS_4gemm6kernel13GemmUniversalIN4cute5tupleIJiiiiEEENS1_10collective13CollectiveMmaINS1_34MainloopSm90TmaGmmaWarpSpecializedILi16ENS5_IJNS4_1CILi1EEESB_SB_EEENS1_35KernelTmaWarpSpecializedCooperativeEEENS5_IJNSA_ILi256EEENSA_ILi192EEENSA_ILi16EEEEEENS_10bfloat16_tENS5_IJlSB_lEEESJ_SK_NS4_8TiledMMAINS4_8MMA_AtomIJNS4_4SM904GMMA28MMA_64x192x16_F32BF16BF16_SSILNSO_5MajorE0ELSQ_0ELNSO_7ScaleInE1ELSR_1EEEEEENS4_6LayoutINS5_IJNSA_ILi2EEESB_SB_EEENS5_IJSB_NSA_ILi0EEESX_EEEEENS5_IJNS4_10UnderscoreES10_S10_EEEEENS4_13SM90_TMA_LOADENS4_14ComposedLayoutINS4_7SwizzleILi1ELi4ELi3EEENS4_18smem_ptr_flag_bitsILi16EEENSU_INS5_IJNSA_ILi8EEESH_EEENS5_IJSH_SB_EEEEEEEvNS4_8identityES13_S1D_vS1E_EENS_8epilogue10collective6detail29Sm90TmaWarpSpecializedAdapterINS1H_15DefaultEpilogueISJ_SK_SK_NS1G_6thread17LinearCombinationISJ_Li1EffLNS1L_9ScaleType4KindE0ELNS_15FloatRoundStyleE2ESJ_EENS1_15EpilogueDefaultEEEEEvvEEEEvNT_6ParamsE --------------------------
	.section	.text._ZN7cutlass13device_kernelINS_4gemm6kernel13GemmUniversalIN4cute5tupleIJiiiiEEENS1_10collective13CollectiveMmaINS1_34MainloopSm90TmaGmmaWarpSpecializedILi16ENS5_IJNS4_1CILi1EEESB_SB_EEENS1_35KernelTmaWarpSpecializedCooperativeEEENS5_IJNSA_ILi256EEENSA_ILi192EEENSA_ILi16EEEEEENS_10bfloat16_tENS5_IJlSB_lEEESJ_SK_NS4_8TiledMMAINS4_8MMA_AtomIJNS4_4SM904GMMA28MMA_64x192x16_F32BF16BF16_SSILNSO_5MajorE0ELSQ_0ELNSO_7ScaleInE1ELSR_1EEEEEENS4_6LayoutINS5_IJNSA_ILi2EEESB_SB_EEENS5_IJSB_NSA_ILi0EEESX_EEEEENS5_IJNS4_10UnderscoreES10_S10_EEEEENS4_13SM90_TMA_LOADENS4_14ComposedLayoutINS4_7SwizzleILi1ELi4ELi3EEENS4_18smem_ptr_flag_bitsILi16EEENSU_INS5_IJNSA_ILi8EEESH_EEENS5_IJSH_SB_EEEEEEEvNS4_8identityES13_S1D_vS1E_EENS_8epilogue10collective6detail29Sm90TmaWarpSpecializedAdapterINS1H_15DefaultEpilogueISJ_SK_SK_NS1G_6thread17LinearCombinationISJ_Li1EffLNS1L_9ScaleType4KindE0ELNS_15FloatRoundStyleE2ESJ_EENS1_15EpilogueDefaultEEEEEvvEEEEvNT_6ParamsE,"ax",@progbits
	.align	128
.text._ZN7cutlass13device_kernelINS_4gemm6kernel13GemmUniversalIN4cute5tupleIJiiiiEEENS1_10collective13CollectiveMmaINS1_34MainloopSm90TmaGmmaWarpSpecializedILi16ENS5_IJNS4_1CILi1EEESB_SB_EEENS1_35KernelTmaWarpSpecializedCooperativeEEENS5_IJNSA_ILi256EEENSA_ILi192EEENSA_ILi16EEEEEENS_10bfloat16_tENS5_IJlSB_lEEESJ_SK_NS4_8TiledMMAINS4_8MMA_AtomIJNS4_4SM904GMMA28MMA_64x192x16_F32BF16BF16_SSILNSO_5MajorE0ELSQ_0ELNSO_7ScaleInE1ELSR_1EEEEEENS4_6LayoutINS5_IJNSA_ILi2EEESB_SB_EEENS5_IJSB_NSA_ILi0EEESX_EEEEENS5_IJNS4_10UnderscoreES10_S10_EEEEENS4_13SM90_TMA_LOADENS4_14ComposedLayoutINS4_7SwizzleILi1ELi4ELi3EEENS4_18smem_ptr_flag_bitsILi16EEENSU_INS5_IJNSA_ILi8EEESH_EEENS5_IJSH_SB_EEEEEEEvNS4_8identityES13_S1D_vS1E_EENS_8epilogue10collective6detail29Sm90TmaWarpSpecializedAdapterINS1H_15DefaultEpilogueISJ_SK_SK_NS1G_6thread17LinearCombinationISJ_Li1EffLNS1L_9ScaleType4KindE0ELNS_15FloatRoundStyleE2ESJ_EENS1_15EpilogueDefaultEEEEEvvEEEEvNT_6ParamsE:
        .type           _ZN7cutlass13device_kernelINS_4gemm6kernel13GemmUniversalIN4cute5tupleIJiiiiEEENS1_10collective13CollectiveMmaINS1_34MainloopSm90TmaGmmaWarpSpecializedILi16ENS5_IJNS4_1CILi1EEESB_SB_EEENS1_35KernelTmaWarpSpecializedCooperativeEEENS5_IJNSA_ILi256EEENSA_ILi192EEENSA_ILi16EEEEEENS_10bfloat16_tENS5_IJlSB_lEEESJ_SK_NS4_8TiledMMAINS4_8MMA_AtomIJNS4_4SM904GMMA28MMA_64x192x16_F32BF16BF16_SSILNSO_5MajorE0ELSQ_0ELNSO_7ScaleInE1ELSR_1EEEEEENS4_6LayoutINS5_IJNSA_ILi2EEESB_SB_EEENS5_IJSB_NSA_ILi0EEESX_EEEEENS5_IJNS4_10UnderscoreES10_S10_EEEEENS4_13SM90_TMA_LOADENS4_14ComposedLayoutINS4_7SwizzleILi1ELi4ELi3EEENS4_18smem_ptr_flag_bitsILi16EEENSU_INS5_IJNSA_ILi8EEESH_EEENS5_IJSH_SB_EEEEEEEvNS4_8identityES13_S1D_vS1E_EENS_8epilogue10collective6detail29Sm90TmaWarpSpecializedAdapterINS1H_15DefaultEpilogueISJ_SK_SK_NS1G_6thread17LinearCombinationISJ_Li1EffLNS1L_9ScaleType4KindE0ELNS_15FloatRoundStyleE2ESJ_EENS1_15EpilogueDefaultEEEEEvvEEEEvNT_6ParamsE,@function
        .size           _ZN7cutlass13device_kernelINS_4gemm6kernel13GemmUniversalIN4cute5tupleIJiiiiEEENS1_10collective13CollectiveMmaINS1_34MainloopSm90TmaGmmaWarpSpecializedILi16ENS5_IJNS4_1CILi1EEESB_SB_EEENS1_35KernelTmaWarpSpecializedCooperativeEEENS5_IJNSA_ILi256EEENSA_ILi192EEENSA_ILi16EEEEEENS_10bfloat16_tENS5_IJlSB_lEEESJ_SK_NS4_8TiledMMAINS4_8MMA_AtomIJNS4_4SM904GMMA28MMA_64x192x16_F32BF16BF16_SSILNSO_5MajorE0ELSQ_0ELNSO_7ScaleInE1ELSR_1EEEEEENS4_6LayoutINS5_IJNSA_ILi2EEESB_SB_EEENS5_IJSB_NSA_ILi0EEESX_EEEEENS5_IJNS4_10UnderscoreES10_S10_EEEEENS4_13SM90_TMA_LOADENS4_14ComposedLayoutINS4_7SwizzleILi1ELi4ELi3EEENS4_18smem_ptr_flag_bitsILi16EEENSU_INS5_IJNSA_ILi8EEESH_EEENS5_IJSH_SB_EEEEEEEvNS4_8identityES13_S1D_vS1E_EENS_8epilogue10collective6detail29Sm90TmaWarpSpecializedAdapterINS1H_15DefaultEpilogueISJ_SK_SK_NS1G_6thread17LinearCombinationISJ_Li1EffLNS1L_9ScaleType4KindE0ELNS_15FloatRoundStyleE2ESJ_EENS1_15EpilogueDefaultEEEEEvvEEEEvNT_6ParamsE,(.L_x_475 - _ZN7cutlass13device_kernelINS_4gemm6kernel13GemmUniversalIN4cute5tupleIJiiiiEEENS1_10collective13CollectiveMmaINS1_34MainloopSm90TmaGmmaWarpSpecializedILi16ENS5_IJNS4_1CILi1EEESB_SB_EEENS1_35KernelTmaWarpSpecializedCooperativeEEENS5_IJNSA_ILi256EEENSA_ILi192EEENSA_ILi16EEEEEENS_10bfloat16_tENS5_IJlSB_lEEESJ_SK_NS4_8TiledMMAINS4_8MMA_AtomIJNS4_4SM904GMMA28MMA_64x192x16_F32BF16BF16_SSILNSO_5MajorE0ELSQ_0ELNSO_7ScaleInE1ELSR_1EEEEEENS4_6LayoutINS5_IJNSA_ILi2EEESB_SB_EEENS5_IJSB_NSA_ILi0EEESX_EEEEENS5_IJNS4_10UnderscoreES10_S10_EEEEENS4_13SM90_TMA_LOADENS4_14ComposedLayoutINS4_7SwizzleILi1ELi4ELi3EEENS4_18smem_ptr_flag_bitsILi16EEENSU_INS5_IJNSA_ILi8EEESH_EEENS5_IJSH_SB_EEEEEEEvNS4_8identityES13_S1D_vS1E_EENS_8epilogue10collective6detail29Sm90TmaWarpSpecializedAdapterINS1H_15DefaultEpilogueISJ_SK_SK_NS1G_6thread17LinearCombinationISJ_Li1EffLNS1L_9ScaleType4KindE0ELNS_15FloatRoundStyleE2ESJ_EENS1_15EpilogueDefaultEEEEEvvEEEEvNT_6ParamsE)
        .other          _ZN7cutlass13device_kernelINS_4gemm6kernel13GemmUniversalIN4cute5tupleIJiiiiEEENS1_10collective13CollectiveMmaINS1_34MainloopSm90TmaGmmaWarpSpecializedILi16ENS5_IJNS4_1CILi1EEESB_SB_EEENS1_35KernelTmaWarpSpecializedCooperativeEEENS5_IJNSA_ILi256EEENSA_ILi192EEENSA_ILi16EEEEEENS_10bfloat16_tENS5_IJlSB_lEEESJ_SK_NS4_8TiledMMAINS4_8MMA_AtomIJNS4_4SM904GMMA28MMA_64x192x16_F32BF16BF16_SSILNSO_5MajorE0ELSQ_0ELNSO_7ScaleInE1ELSR_1EEEEEENS4_6LayoutINS5_IJNSA_ILi2EEESB_SB_EEENS5_IJSB_NSA_ILi0EEESX_EEEEENS5_IJNS4_10UnderscoreES10_S10_EEEEENS4_13SM90_TMA_LOADENS4_14ComposedLayoutINS4_7SwizzleILi1ELi4ELi3EEENS4_18smem_ptr_flag_bitsILi16EEENSU_INS5_IJNSA_ILi8EEESH_EEENS5_IJSH_SB_EEEEEEEvNS4_8identityES13_S1D_vS1E_EENS_8epilogue10collective6detail29Sm90TmaWarpSpecializedAdapterINS1H_15DefaultEpilogueISJ_SK_SK_NS1G_6thread17LinearCombinationISJ_Li1EffLNS1L_9ScaleType4KindE0ELNS_15FloatRoundStyleE2ESJ_EENS1_15EpilogueDefaultEEEEEvvEEEEvNT_6ParamsE,@"STO_CUDA_ENTRY STV_DEFAULT"
_ZN7cutlass13device_kernelINS_4gemm6kernel13GemmUniversalIN4cute5tupleIJiiiiEEENS1_10collective13CollectiveMmaINS1_34MainloopSm90TmaGmmaWarpSpecializedILi16ENS5_IJNS4_1CILi1EEESB_SB_EEENS1_35KernelTmaWarpSpecializedCooperativeEEENS5_IJNSA_ILi256EEENSA_ILi192EEENSA_ILi16EEEEEENS_10bfloat16_tENS5_IJlSB_lEEESJ_SK_NS4_8TiledMMAINS4_8MMA_AtomIJNS4_4SM904GMMA28MMA_64x192x16_F32BF16BF16_SSILNSO_5MajorE0ELSQ_0ELNSO_7ScaleInE1ELSR_1EEEEEENS4_6LayoutINS5_IJNSA_ILi2EEESB_SB_EEENS5_IJSB_NSA_ILi0EEESX_EEEEENS5_IJNS4_10UnderscoreES10_S10_EEEEENS4_13SM90_TMA_LOADENS4_14ComposedLayoutINS4_7SwizzleILi1ELi4ELi3EEENS4_18smem_ptr_flag_bitsILi16EEENSU_INS5_IJNSA_ILi8EEESH_EEENS5_IJSH_SB_EEEEEEEvNS4_8identityES13_S1D_vS1E_EENS_8epilogue10collective6detail29Sm90TmaWarpSpecializedAdapterINS1H_15DefaultEpilogueISJ_SK_SK_NS1G_6thread17LinearCombinationISJ_Li1EffLNS1L_9ScaleType4KindE0ELNS_15FloatRoundStyleE2ESJ_EENS1_15EpilogueDefaultEEEEEvvEEEEvNT_6ParamsE:
[----:B------:R-:W0:Y:S01]  /*0000*/  LDC R1, c[0x0][0x28] ;  /* 0x00000a00ff017b82 */ /* 0x000e220000000800 */
[----:B------:R-:W1:Y:S01]  /*0010*/  S2R R2, SR_TID.X ;  /* 0x0000000000027919 */ /* 0x000e620000002100 */
[----:B------:R-:W-:Y:S01]  /*0020*/  ELECT P0, URZ, PT ;  /* 0x00000000003f782f */ /* 0x000fe20003800000 */
[----:B------:R-:W-:Y:S01]  /*0030*/  BSSY B0, `(.L_x_0) ;  /* 0x0000015000007945 */ /* 0x000fe20003800000 */
[--C-:B-1----:R-:W-:Y:S02]  /*0040*/  SHF.R.U32.HI R0, RZ, 0x5, R2.reuse ;  /* 0x00000005ff007819 */ /* 0x102fe40000011602 */
[----:B------:R-:W-:-:S03]  /*0050*/  SHF.R.U32.HI R18, RZ, 0x7, R2 ;  /* 0x00000007ff127819 */ /* 0x000fc60000011602 */
[----:B------:R-:W1:Y:S04]  /*0060*/  SHFL.IDX PT, R4, R0, RZ, 0x1f ;  /* 0x00001fff00047589 */ /* 0x000e6800000e0000 */
[----:B------:R-:W2:Y:S01]  /*0070*/  SHFL.IDX PT, R3, R18, RZ, 0x1f ;  /* 0x00001fff12037589 */ /* 0x000ea200000e0000 */
[----:B-1----:R-:W-:Y:S02]  /*0080*/  R2UR UR10, R4 ;  /* 0x00000000040a72ca */ /* 0x002fe400000e0000 */
[----:B--2---:R-:W-:-:S11]  /*0090*/  R2UR UR5, R3 ;  /* 0x00000000030572ca */ /* 0x004fd600000e0000 */
[----:B------:R-:W-:Y:S02]  /*00a0*/  USHF.R.S32.HI UR4, URZ, 0x1f, UR10 ;  /* 0x0000001f3f047899 */ /* 0x000fe4000801140a */
[----:B------:R-:W-:Y:S02]  /*00b0*/  ISETP.NE.OR P0, PT, RZ, UR10, !P0 ;  /* 0x0000000aff007c0c */ /* 0x000fe4000c705670 */
[----:B------:R-:W-:-:S04]  /*00c0*/  ULEA.HI UR4, UR4, UR10, URZ, 0x2 ;  /* 0x0000000a04047291 */ /* 0x000fc8000f8f103f */
[----:B------:R-:W-:-:S04]  /*00d0*/  ULOP3.LUT UR4, UR4, 0xfffffffc, URZ, 0xc0, !UPT ;  /* 0xfffffffc04047892 */ /* 0x000fc8000f8ec03f */
[----:B------:R-:W-:-:S03]  /*00e0*/  UIADD3 UR10, UR10, -UR4, URZ ;  /* 0x800000040a0a7290 */ /* 0x000fc6000fffe03f */
[----:B0-----:R-:W-:Y:S09]  /*00f0*/  @P0 BRA `(.L_x_1) ;  /* 0x0000000000200947 */ /* 0x001ff20003800000 */
[----:B------:R-:W-:Y:S02]  /*0100*/  ULDC.64 UR6, c[0x0][0x198] ;  /* 0x0000660000067ab9 */ /* 0x000fe40000000a00 */
[----:B------:R-:W-:Y:S02]  /*0110*/  UIADD3 UR8, UP0, UR6, 0xf0, URZ ;  /* 0x000000f006087890 */ /* 0x000fe4000ff1e03f */
[----:B------:R-:W-:Y:S02]  /*0120*/  UIADD3 UR6, UP1, UR6, 0x1f0, URZ ;  /* 0x000001f006067890 */ /* 0x000fe4000ff3e03f */
[----:B------:R-:W-:Y:S02]  /*0130*/  UIADD3.X UR9, URZ, UR7, URZ, UP0, !UPT ;  /* 0x000000073f097290 */ /* 0x000fe400087fe43f */
[----:B------:R-:W-:-:S07]  /*0140*/  UIADD3.X UR7, URZ, UR7, URZ, UP1, !UPT ;  /* 0x000000073f077290 */ /* 0x000fce0008ffe43f */
[----:B------:R0:W-:Y:S02]  /*0150*/  UTMACCTL.PF [UR8] ;  /* 0x00000000080079b9 */ /* 0x0001e40008040000 */
[----:B------:R0:W-:Y:S02]  /*0160*/  UTMACCTL.PF [UR6] ;  /* 0x00000000060079b9 */ /* 0x0001e40008040000 */
[----:B0-----:R-:W-:Y:S01]  /*0170*/  NOP ;  /* 0x0000000000007918 */ /* 0x001fe20000000000 */
.L_x_1:
[----:B------:R-:W-:Y:S05]  /*0180*/  BSYNC B0 ;  /* 0x0000000000007941 */ /* 0x000fea0003800000 */
.L_x_0:
[----:B------:R-:W0:Y:S01]  /*0190*/  SHFL.IDX PT, R3, R0, RZ, 0x1f ;  /* 0x00001fff00037589 */ /* 0x000e2200000e0000 */
[----:B------:R-:W-:Y:S01]  /*01a0*/  UISETP.NE.AND UP0, UPT, UR10, 0x3, UPT ;  /* 0x000000030a00788c */ /* 0x000fe2000bf05270 */
[----:B------:R-:W-:Y:S01]  /*01b0*/  ISETP.NE.AND P1, PT, RZ, UR5, PT ;  /* 0x00000005ff007c0c */ /* 0x000fe2000bf25270 */
[----:B------:R-:W-:Y:S02]  /*01c0*/  UIADD3 UR18, UR5, -0x1, URZ ;  /* 0xffffffff05127890 */ /* 0x000fe4000fffe03f */
[----:B------:R-:W-:Y:S02]  /*01d0*/  UISETP.EQ.OR UP0, UPT, UR10, URZ, !UP0 ;  /* 0x0000003f0a00728c */ /* 0x000fe4000c702670 */
[----:B------:R-:W-:Y:S02]  /*01e0*/  UISETP.GE.U32.AND UP1, UPT, UR18, 0x2, UPT ;  /* 0x000000021200788c */ /* 0x000fe4000bf26070 */
[----:B------:R-:W-:-:S04]  /*01f0*/  UISETP.EQ.AND UP0, UPT, UR5, URZ, UP0 ;  /* 0x0000003f0500728c */ /* 0x000fc80008702270 */
[----:B------:R-:W-:-:S04]  /*0200*/  USEL UR40, URZ, 0x1, !UP0 ;  /* 0x000000013f287887 */ /* 0x000fc8000c000000 */
[----:B------:R-:W-:Y:S01]  /*0210*/  USEL UR40, UR40, 0x2, UP1 ;  /* 0x0000000228287887 */ /* 0x000fe20008800000 */
[----:B0-----:R-:W-:-:S13]  /*0220*/  ISETP.NE.AND P0, PT, R3, RZ, PT ;  /* 0x000000ff0300720c */ /* 0x001fda0003f05270 */
[----:B------:R-:W-:Y:S05]  /*0230*/  @P0 BRA `(.L_x_2) ;  /* 0x0000000000c40947 */ /* 0x000fea0003800000 */
[----:B------:R-:W-:Y:S01]  /*0240*/  ELECT P0, URZ, PT ;  /* 0x00000000003f782f */ /* 0x000fe20003800000 */
[----:B------:R-:W-:-:S12]  /*0250*/  BSSY B0, `(.L_x_2) ;  /* 0x000002f000007945 */ /* 0x000fd80003800000 */
[----:B------:R-:W-:Y:S05]  /*0260*/  @!P0 BRA `(.L_x_3) ;  /* 0x0000000000b48947 */ /* 0x000fea0003800000 */
[----:B------:R-:W0:Y:S01]  /*0270*/  S2UR UR8, SR_CgaCtaId ;  /* 0x00000000000879c3 */ /* 0x000e220000008800 */
[----:B------:R-:W-:Y:S01]  /*0280*/  UMOV UR4, 0x400 ;  /* 0x0000040000047882 */ /* 0x000fe20000000000 */
[----:B------:R-:W-:Y:S01]  /*0290*/  UMOV UR5, 0x1 ;  /* 0x0000000100057882 */ /* 0x000fe20000000000 */
[----:B------:R-:W-:Y:S02]  /*02a0*/  UMOV UR6, 0x100 ;  /* 0x0000010000067882 */ /* 0x000fe40000000000 */
[----:B------:R-:W-:-:S04]  /*02b0*/  UIADD3 UR6, -UR6, 0x100000, URZ ;  /* 0x0010000006067890 */ /* 0x000fc8000fffe13f */
[----:B------:R-:W-:Y:S02]  /*02c0*/  USHF.L.U32 UR7, UR6, 0xb, URZ ;  /* 0x0000000b06077899 */ /* 0x000fe4000800063f */
[----:B------:R-:W-:Y:S02]  /*02d0*/  USHF.L.U32 UR6, UR6, 0x1, URZ ;  /* 0x0000000106067899 */ /* 0x000fe4000800063f */
[----:B0-----:R-:W-:Y:S02]  /*02e0*/  ULEA UR8, UR8, UR4, 0x18 ;  /* 0x0000000408087291 */ /* 0x001fe4000f8ec03f */
[----:B------:R-:W-:-:S04]  /*02f0*/  UIADD3 UR4, -UR5, 0x100000, URZ ;  /* 0x0010000005047890 */ /* 0x000fc8000fffe13f */
[----:B------:R-:W-:Y:S02]  /*0300*/  USHF.L.U32 UR5, UR4, 0xb, URZ ;  /* 0x0000000b04057899 */ /* 0x000fe4000800063f */
[----:B------:R-:W-:Y:S01]  /*0310*/  USHF.L.U32 UR4, UR4, 0x1, URZ ;  /* 0x0000000104047899 */ /* 0x000fe2000800063f */
[----:B------:R-:W0:Y:S11]  /*0320*/  FENCE.VIEW.ASYNC.S ;  /* 0x00000000000073c6 */ /* 0x000e360000000000 */
[----:B0-----:R0:W1:Y:S01]  /*0330*/  SYNCS.EXCH.64 URZ, [UR8], UR4 ;  /* 0x00000004083f75b2 */ /* 0x0010620008000100 */
[----:B------:R0:W2:Y:S01]  /*0340*/  SYNCS.EXCH.64 URZ, [UR8+0x80], UR6 ;  /* 0x00008006083f75b2 */ /* 0x0000a20008000100 */
[----:B------:R0:W3:Y:S01]  /*0350*/  SYNCS.EXCH.64 URZ, [UR8+0x8], UR4 ;  /* 0x00000804083f75b2 */ /* 0x0000e20008000100 */
[----:B------:R0:W4:Y:S01]  /*0360*/  SYNCS.EXCH.64 URZ, [UR8+0x88], UR6 ;  /* 0x00008806083f75b2 */ /* 0x0001220008000100 */
[----:B------:R0:W0:Y:S01]  /*0370*/  SYNCS.EXCH.64 URZ, [UR8+0x10], UR4 ;  /* 0x00001004083f75b2 */ /* 0x0000220008000100 */
        /* <DEDUP_REMOVED lines=27> */
[----:B-1234-:R-:W-:Y:S01]  /*0530*/  NOP ;  /* 0x0000000000007918 */ /* 0x01efe20000000000 */
.L_x_3:
[----:B0-----:R-:W-:Y:S05]  /*0540*/  BSYNC B0 ;  /* 0x0000000000007941 */ /* 0x001fea0003800000 */
.L_x_2:
[----:B------:R-:W0:Y:S01]  /*0550*/  SHFL.IDX PT, R0, R0, RZ, 0x1f ;  /* 0x00001fff00007589 */ /* 0x000e2200000e0000 */
[----:B------:R-:W-:Y:S01]  /*0560*/  ELECT P0, URZ, PT ;  /* 0x00000000003f782f */ /* 0x000fe20003800000 */
[----:B------:R-:W1:Y:S01]  /*0570*/  S2UR UR17, SR_CTAID.Y ;  /* 0x00000000001179c3 */ /* 0x000e620000002600 */
[----:B------:R-:W-:Y:S01]  /*0580*/  ULDC UR5, c[0x0][0x65c] ;  /* 0x0001970000057ab9 */ /* 0x000fe20000000800 */
[----:B------:R-:W-:Y:S01]  /*0590*/  UMOV UR12, 0x20 ;  /* 0x00000020000c7882 */ /* 0x000fe20000000000 */
[----:B------:R-:W-:Y:S01]  /*05a0*/  UISETP.NE.AND UP2, UPT, UR5, 0x1, UPT ;  /* 0x000000010500788c */ /* 0x000fe2000bf45270 */
[----:B------:R-:W-:Y:S01]  /*05b0*/  NOP ;  /* 0x0000000000007918 */ /* 0x000fe20000000000 */
[----:B------:R-:W-:Y:S02]  /*05c0*/  NOP ;  /* 0x0000000000007918 */ /* 0x000fe40000000000 */
[----:B------:R-:W-:Y:S01]  /*05d0*/  UP2UR UR46, UPR, URZ, 0x4 ;  /* 0x000000043f2e7883 */ /* 0x000fe20008000000 */
[----:B------:R-:W2:Y:S01]  /*05e0*/  S2UR UR4, SR_CTAID.X ;  /* 0x00000000000479c3 */ /* 0x000ea20000002500 */
[----:B------:R-:W-:-:S02]  /*05f0*/  PLOP3.LUT P2, PT, PT, PT, UP2, 0x80, 0x0 ;  /* 0x000000000000781c */ /* 0x000fc40003f4f028 */
[----:B------:R-:W-:Y:S02]  /*0600*/  PLOP3.LUT P3, PT, PT, PT, UP2, 0x80, 0x0 ;  /* 0x000000000000781c */ /* 0x000fe40003f6f028 */
[----:B------:R-:W-:Y:S01]  /*0610*/  PLOP3.LUT P4, PT, PT, PT, UP2, 0x80, 0x0 ;  /* 0x000000000000781c */ /* 0x000fe20003f8f028 */
[----:B------:R-:W-:Y:S01]  /*0620*/  @UP2 ULDC UR14, c[0x0][0x10] ;  /* 0x00000400000e2ab9 */ /* 0x000fe20000000800 */
[----:B------:R-:W-:Y:S01]  /*0630*/  @UP2 UMOV UR9, URZ ;  /* 0x0000003f00092c82 */ /* 0x000fe20008000000 */
[----:B------:R-:W-:Y:S01]  /*0640*/  @!UP2 ULDC UR11, c[0x0][0xc] ;  /* 0x00000300000baab9 */ /* 0x000fe20000000800 */
[----:B0-----:R-:W-:Y:S01]  /*0650*/  ISETP.NE.OR P0, PT, R0, RZ, !P0 ;  /* 0x000000ff0000720c */ /* 0x001fe20004705670 */
[----:B-1----:R-:W-:Y:S02]  /*0660*/  @UP2 UMOV UR7, UR17 ;  /* 0x0000001100072c82 */ /* 0x002fe40008000000 */
[----:B------:R-:W-:Y:S01]  /*0670*/  @UP2 UMOV UR8, UR7 ;  /* 0x0000000700082c82 */ /* 0x000fe20008000000 */
[----:B------:R-:W-:Y:S01]  /*0680*/  @!UP2 UMOV UR7, UR17 ;  /* 0x000000110007ac82 */ /* 0x000fe20008000000 */
[----:B--2---:R-:W-:-:S08]  /*0690*/  @UP2 UIMAD.WIDE.U32 UR14, UR4, UR14, UR8 ;  /* 0x0000000e040e22a5 */ /* 0x004fd0000f8e0008 */
[----:B------:R-:W-:Y:S01]  /*06a0*/  VOTEU.ALL UP0, P0 ;  /* 0x00000000003f7886 */ /* 0x000fe20000000000 */
[----:B------:R-:W-:Y:S01]  /*06b0*/  VOTEU.ALL UP1, P0 ;  /* 0x00000000003f7886 */ /* 0x000fe20000020000 */
[----:B------:R-:W-:-:S03]  /*06c0*/  IMAD.U32 R17, RZ, RZ, UR15 ;  /* 0x0000000fff117e24 */ /* 0x000fc6000f8e00ff */
[----:B------:R-:W0:Y:S01]  /*06d0*/  @!UP0 S2UR UR6, SR_CgaCtaId ;  /* 0x00000000000689c3 */ /* 0x000e220000008800 */
[----:B------:R-:W-:Y:S01]  /*06e0*/  @!UP0 UMOV UR5, 0x400 ;  /* 0x0000040000058882 */ /* 0x000fe20000000000 */
[----:B------:R-:W-:-:S04]  /*06f0*/  @!UP0 UIADD3 UR12, -UR12, 0x100000, URZ ;  /* 0x001000000c0c8890 */ /* 0x000fc8000fffe13f */
[----:B------:R-:W-:Y:S02]  /*0700*/  @!UP0 USHF.L.U32 UR13, UR12, 0xb, URZ ;  /* 0x0000000b0c0d8899 */ /* 0x000fe4000800063f */
[----:B------:R-:W-:Y:S01]  /*0710*/  @!UP0 USHF.L.U32 UR12, UR12, 0x1, URZ ;  /* 0x000000010c0c8899 */ /* 0x000fe2000800063f */
[----:B------:R-:W-:Y:S01]  /*0720*/  IMAD.U32 R16, RZ, RZ, UR14 ;  /* 0x0000000eff107e24 */ /* 0x000fe2000f8e00ff */
[----:B0-----:R-:W-:Y:S01]  /*0730*/  @!UP0 ULEA UR16, UR6, UR5, 0x18 ;  /* 0x0000000506108291 */ /* 0x001fe2000f8ec03f */
[----:B------:R-:W-:Y:S02]  /*0740*/  VOTEU.ALL UP0, P0 ;  /* 0x00000000003f7886 */ /* 0x000fe40000000000 */
[----:B------:R-:W-:Y:S01]  /*0750*/  UMOV UR5, URZ ;  /* 0x0000003f00057c82 */ /* 0x000fe20008000000 */
[----:B------:R-:W-:Y:S01]  /*0760*/  @UP2 UMOV UR6, URZ ;  /* 0x0000003f00062c82 */ /* 0x000fe20008000000 */
[----:B------:R-:W-:Y:S01]  /*0770*/  @!UP2 UIMAD.WIDE.U32 UR8, UR11, UR7, UR4 ;  /* 0x000000070b08a2a5 */ /* 0x000fe2000f8e0004 */
[----:B------:R-:W-:Y:S01]  /*0780*/  PLOP3.LUT P0, PT, PT, PT, UP2, 0x80, 0x0 ;  /* 0x000000000000781c */ /* 0x000fe20003f0f028 */
[----:B------:R-:W-:-:S04]  /*0790*/  @UP2 UIADD3 UR6, UR15, UR6, URZ ;  /* 0x000000060f062290 */ /* 0x000fc8000fffe03f */
[----:B------:R-:W-:Y:S01]  /*07a0*/  IMAD.U32 R4, RZ, RZ, UR8 ;  /* 0x00000008ff047e24 */ /* 0x000fe2000f8e00ff */
[----:B------:R-:W0:Y:S02]  /*07b0*/  FENCE.VIEW.ASYNC.S ;  /* 0x00000000000073c6 */ /* 0x000e240000000000 */
[----:B0-----:R0:W1:Y:S01]  /*07c0*/  @!UP0 SYNCS.EXCH.64 URZ, [UR16+0x110], UR12 ;  /* 0x0001100c103f85b2 */ /* 0x0010620008000100 */
[----:B------:R-:W-:Y:S02]  /*07d0*/  IMAD.U32 R7, RZ, RZ, UR9 ;  /* 0x00000009ff077e24 */ /* 0x000fe4000f8e00ff */
[----:B------:R-:W-:Y:S02]  /*07e0*/  @P2 IMAD.U32 R17, RZ, RZ, UR6 ;  /* 0x00000006ff112e24 */ /* 0x000fe4000f8e00ff */
[----:B------:R-:W-:Y:S02]  /*07f0*/  IMAD.U32 R5, RZ, RZ, UR9 ;  /* 0x00000009ff057e24 */ /* 0x000fe4000f8e00ff */
[----:B------:R-:W-:-:S02]  /*0800*/  IMAD.U32 R6, RZ, RZ, UR8 ;  /* 0x00000008ff067e24 */ /* 0x000fc4000f8e00ff */
[----:B------:R-:W-:Y:S02]  /*0810*/  @!P3 IMAD.MOV.U32 R16, RZ, RZ, R4 ;  /* 0x000000ffff10b224 */ /* 0x000fe400078e0004 */
[----:B------:R-:W-:Y:S01]  /*0820*/  @!P4 IMAD.MOV.U32 R17, RZ, RZ, R7 ;  /* 0x000000ffff11c224 */ /* 0x000fe200078e0007 */
[----:B------:R0:W1:Y:S01]  /*0830*/  @!UP1 SYNCS.EXCH.64 URZ, [UR16+0x118], UR12 ;  /* 0x0001180c103f95b2 */ /* 0x0000620008000100 */
[----:B------:R-:W-:Y:S01]  /*0840*/  NOP ;  /* 0x0000000000007918 */ /* 0x000fe20000000000 */
[----:B-1----:R-:W-:Y:S06]  /*0850*/  BAR.SYNC.DEFER_BLOCKING 0x0 ;  /* 0x0000000000007b1d */ /* 0x002fec0000010000 */
[----:B------:R-:W-:Y:S05]  /*0860*/  @!P1 BRA `(.L_x_4) ;  /* 0x000000e000589947 */ /* 0x000fea0003800000 */
[----:B------:R-:W-:-:S06]  /*0870*/  UISETP.GT.U32.AND UP0, UPT, UR18, 0x1, UPT ;  /* 0x000000011200788c */ /* 0x000fcc000bf04070 */
[----:B------:R-:W-:-:S13]  /*0880*/  PLOP3.LUT P0, PT, PT, PT, UP0, 0x80, 0x0 ;  /* 0x000000000000781c */ /* 0x000fda0003f0f008 */
[----:B0-----:R-:W-:Y:S05]  /*0890*/  @P0 EXIT ;  /* 0x000000000000094d */ /* 0x001fea0003800000 */
[----:B------:R-:W-:Y:S01]  /*08a0*/  ULDC.64 UR8, c[0x0][0x650] ;  /* 0x0001940000087ab9 */ /* 0x000fe20000000a00 */
[----:B------:R-:W-:Y:S01]  /*08b0*/  UMOV UR42, 0xffffffff ;  /* 0xffffffff002a7882 */ /* 0x000fe20000000000 */
[----:B------:R-:W-:Y:S01]  /*08c0*/  ISETP.GE.U32.AND P0, PT, R16, UR8, PT ;  /* 0x0000000810007c0c */ /* 0x000fe2000bf06070 */
[----:B------:R-:W-:Y:S01]  /*08d0*/  UMOV UR41, 0xffffffff ;  /* 0xffffffff00297882 */ /* 0x000fe20000000000 */
[----:B------:R-:W-:Y:S01]  /*08e0*/  UMOV UR44, 0xffffffff ;  /* 0xffffffff002c7882 */ /* 0x000fe20000000000 */
[----:B------:R-:W-:Y:S02]  /*08f0*/  PRMT R0, RZ, 0x7610, R0 ;  /* 0x00007610ff007816 */ /* 0x000fe40000000000 */
[----:B------:R-:W-:-:S13]  /*0900*/  ISETP.GE.U32.AND.EX P0, PT, R17, UR9, PT, P0 ;  /* 0x0000000911007c0c */ /* 0x000fda000bf06100 */
[----:B------:R-:W-:Y:S05]  /*0910*/  @P0 BRA `(.L_x_5) ;  /* 0x0000000400800947 */ /* 0x000fea0003800000 */
[----:B------:R-:W-:Y:S01]  /*0920*/  I2FP.F32.U32 R0, UR4 ;  /* 0x0000000400007c45 */ /* 0x000fe20008201000 */
[----:B------:R-:W-:Y:S01]  /*0930*/  ULDC.64 UR16, c[0x0][0x628] ;  /* 0x00018a0000107ab9 */ /* 0x000fe20000000a00 */
[----:B------:R-:W-:Y:S01]  /*0940*/  ULDC UR6, c[0x0][0x150] ;  /* 0x0000540000067ab9 */ /* 0x000fe20000000800 */
[----:B------:R-:W-:Y:S01]  /*0950*/  ISETP.NE.U32.AND P0, PT, RZ, UR16, PT ;  /* 0x00000010ff007c0c */ /* 0x000fe2000bf05070 */
[----:B------:R-:W-:Y:S01]  /*0960*/  ULDC UR15, c[0x0][0x630] ;  /* 0x00018c00000f7ab9 */ /* 0x000fe20000000800 */
[----:B------:R-:W-:Y:S01]  /*0970*/  FMUL R0, R0, UR6 ;  /* 0x0000000600007c20 */ /* 0x000fe20008400000 */
[----:B------:R-:W-:Y:S01]  /*0980*/  R2UR UR18, R16 ;  /* 0x00000000101272ca */ /* 0x000fe200000e0000 */
[----:B------:R-:W-:Y:S01]  /*0990*/  ULDC UR20, c[0x0][0x154] ;  /* 0x0000550000147ab9 */ /* 0x000fe20000000800 */
[----:B------:R-:W-:Y:S01]  /*09a0*/  ISETP.NE.AND.EX P0, PT, RZ, UR17, PT, P0 ;  /* 0x00000011ff007c0c */ /* 0x000fe2000bf05300 */
[----:B------:R0:W1:Y:S01]  /*09b0*/  F2I.U32.TRUNC.NTZ R3, R0 ;  /* 0x0000000000037305 */ /* 0x000062000020f000 */
[----:B------:R-:W-:-:S02]  /*09c0*/  R2UR UR19, R17 ;  /* 0x00000000111372ca */ /* 0x000fc400000e0000 */
[----:B------:R-:W-:Y:S02]  /*09d0*/  R2UR UR8, R16 ;  /* 0x00000000100872ca */ /* 0x000fe400000e0000 */
[----:B------:R-:W-:-:S07]  /*09e0*/  R2UR UR9, R17 ;  /* 0x00000000110972ca */ /* 0x000fce00000e0000 */
[----:B0-----:R-:W-:Y:S08]  /*09f0*/  @!P0 BRA `(.L_x_6) ;  /* 0x0000000000308947 */ /* 0x001ff00003800000 */
[----:B------:R-:W-:Y:S01]  /*0a00*/  R2UR UR8, R16 ;  /* 0x00000000100872ca */ /* 0x000fe200000e0000 */
[----:B------:R-:W-:Y:S01]  /*0a10*/  ULDC UR6, c[0x0][0x634] ;  /* 0x00018d0000067ab9 */ /* 0x000fe20000000800 */
[----:B------:R-:W-:-:S11]  /*0a20*/  R2UR UR14, R17 ;  /* 0x00000000110e72ca */ /* 0x000fd600000e0000 */
[----:B------:R-:W-:-:S04]  /*0a30*/  UIADD3 UR6, UP0, UR8, UR6, URZ ;  /* 0x0000000608067290 */ /* 0x000fc8000ff1e03f */
[----:B------:R-:W-:-:S04]  /*0a40*/  UIADD3.X UR14, URZ, UR14, URZ, UP0, !UPT ;  /* 0x0000000e3f0e7290 */ /* 0x000fc800087fe43f */
[----:B------:R-:W-:-:S04]  /*0a50*/  UIMAD.WIDE.U32 UR8, UR14, UR16, URZ ;  /* 0x000000100e0872a5 */ /* 0x000fc8000f8e003f */
[----:B------:R-:W-:Y:S02]  /*0a60*/  UIMAD.WIDE.U32 UR10, UP0, UR6, UR17, UR8 ;  /* 0x00000011060a72a5 */ /* 0x000fe4000f800008 */
[----:B------:R-:W-:Y:S02]  /*0a70*/  UIMAD.WIDE.U32 UR8, UR6, UR16, URZ ;  /* 0x00000010060872a5 */ /* 0x000fe4000f8e003f */
[----:B------:R-:W-:Y:S02]  /*0a80*/  UIADD3.X UR13, URZ, URZ, URZ, UP0, !UPT ;  /* 0x0000003f3f0d7290 */ /* 0x000fe400087fe43f */
[----:B------:R-:W-:Y:S01]  /*0a90*/  UIADD3 URZ, UP0, UR9, UR10, URZ ;  /* 0x0000000a093f7290 */ /* 0x000fe2000ff1e03f */
[----:B------:R-:W-:-:S03]  /*0aa0*/  UMOV UR12, UR11 ;  /* 0x0000000b000c7c82 */ /* 0x000fc60008000000 */
[----:B------:R-:W-:-:S12]  /*0ab0*/  UIMAD.WIDE.U32.X UR8, UR14, UR17, UR12, UP0 ;  /* 0x000000110e0872a5 */ /* 0x000fd800080e040c */
.L_x_6:
[----:B------:R-:W-:Y:S01]  /*0ac0*/  USHF.R.U64 UR44, UR8, UR15, UR9 ;  /* 0x0000000f082c7299 */ /* 0x000fe20008001209 */
[----:B------:R-:W-:Y:S01]  /*0ad0*/  I2FP.F32.U32 R0, UR7 ;  /* 0x0000000700007c45 */ /* 0x000fe20008201000 */
[----:B------:R-:W-:Y:S01]  /*0ae0*/  USHF.R.U32.HI UR5, URZ, UR15, UR9 ;  /* 0x0000000f3f057299 */ /* 0x000fe20008011609 */
[----:B-1----:R-:W-:Y:S01]  /*0af0*/  R2UR UR12, R3 ;  /* 0x00000000030c72ca */ /* 0x002fe200000e0000 */
[----:B------:R-:W-:Y:S02]  /*0b00*/  UIADD3 UR6, UP0, URZ, -UR44, URZ ;  /* 0x8000002c3f067290 */ /* 0x000fe4000ff1e03f */
[----:B------:R-:W-:Y:S01]  /*0b10*/  FMUL R0, R0, UR20 ;  /* 0x0000001400007c20 */ /* 0x000fe20008400000 */
[----:B------:R-:W-:Y:S01]  /*0b20*/  ULDC.64 UR8, c[0x0][0x620] ;  /* 0x0001880000087ab9 */ /* 0x000fe20000000a00 */
[----:B------:R-:W-:Y:S01]  /*0b30*/  UIADD3.X UR5, URZ, ~UR5, URZ, UP0, !UPT ;  /* 0x800000053f057290 */ /* 0x000fe200087fe43f */
[----:B------:R-:W-:Y:S01]  /*0b40*/  UMOV UR10, UR18 ;  /* 0x00000012000a7c82 */ /* 0x000fe20008000000 */
[----:B------:R-:W-:-:S02]  /*0b50*/  UMOV UR11, UR19 ;  /* 0x00000013000b7c82 */ /* 0x000fc40008000000 */
[----:B------:R-:W-:Y:S01]  /*0b60*/  UIMAD UR5, UR5, UR8, URZ ;  /* 0x00000008050572a4 */ /* 0x000fe2000f8e023f */
[----:B------:R-:W0:Y:S01]  /*0b70*/  F2I.U32.TRUNC.NTZ R0, R0 ;  /* 0x0000000000007305 */ /* 0x000e22000020f000 */
[----:B------:R-:W-:Y:S02]  /*0b80*/  UIMAD.WIDE.U32 UR10, UR6, UR8, UR10 ;  /* 0x00000008060a72a5 */ /* 0x000fe4000f8e000a */
[----:B------:R-:W-:Y:S01]  /*0b90*/  UIMAD UR6, UR6, UR9, UR5 ;  /* 0x00000009060672a4 */ /* 0x000fe2000f8e0205 */
[----:B------:R-:W-:Y:S01]  /*0ba0*/  ULDC UR21, c[0x0][0x658] ;  /* 0x0001960000157ab9 */ /* 0x000fe20000000800 */
[----:B------:R-:W-:Y:S02]  /*0bb0*/  UMOV UR19, 0xffffffff ;  /* 0xffffffff00137882 */ /* 0x000fe40000000000 */
[----:B------:R-:W-:Y:S01]  /*0bc0*/  UIADD3 UR6, UR11, UR6, URZ ;  /* 0x000000060b067290 */ /* 0x000fe2000fffe03f */
[----:B------:R-:W-:Y:S01]  /*0bd0*/  ULDC UR15, c[0x0][0x618] ;  /* 0x00018600000f7ab9 */ /* 0x000fe20000000800 */
[----:B------:R-:W-:Y:S01]  /*0be0*/  ULDC.64 UR8, c[0x0][0x640] ;  /* 0x0001900000087ab9 */ /* 0x000fe20000000a00 */
[----:B------:R-:W-:Y:S01]  /*0bf0*/  USHF.L.U32 UR11, UR19, UR21, URZ ;  /* 0x00000015130b7299 */ /* 0x000fe2000800063f */
[----:B------:R-:W-:Y:S01]  /*0c00*/  ISETP.NE.U32.AND P0, PT, RZ, UR8, PT ;  /* 0x00000008ff007c0c */ /* 0x000fe2000bf05070 */
[----:B------:R-:W-:-:S02]  /*0c10*/  USHF.R.U64 UR19, UR10, UR15, UR6 ;  /* 0x0000000f0a137299 */ /* 0x000fc40008001206 */
[----:B------:R-:W-:Y:S01]  /*0c20*/  USHF.R.U32.HI UR10, URZ, UR15, UR6 ;  /* 0x0000000f3f0a7299 */ /* 0x000fe20008011606 */
[----:B0-----:R-:W-:Y:S01]  /*0c30*/  R2UR UR14, R0 ;  /* 0x00000000000e72ca */ /* 0x001fe200000e0000 */
[----:B------:R-:W-:Y:S01]  /*0c40*/  ULDC UR17, c[0x0][0x608] ;  /* 0x0001820000117ab9 */ /* 0x000fe20000000800 */
[----:B------:R-:W-:Y:S01]  /*0c50*/  ISETP.NE.AND.EX P0, PT, RZ, UR9, PT, P0 ;  /* 0x00000009ff007c0c */ /* 0x000fe2000bf05300 */
[----:B------:R-:W-:Y:S02]  /*0c60*/  USHF.R.U64 UR23, UR19, UR17, UR10 ;  /* 0x0000001113177299 */ /* 0x000fe4000800120a */
[----:B------:R-:W-:Y:S01]  /*0c70*/  USHF.R.U32.HI UR10, URZ, UR17, UR10 ;  /* 0x000000113f0a7299 */ /* 0x000fe2000801160a */
[----:B------:R-:W-:Y:S01]  /*0c80*/  UMOV UR16, 0x1 ;  /* 0x0000000100107882 */ /* 0x000fe20000000000 */
[----:B------:R-:W-:Y:S02]  /*0c90*/  UIADD3 UR12, -UR12, URZ, URZ ;  /* 0x0000003f0c0c7290 */ /* 0x000fe4000fffe13f */
[----:B------:R-:W-:-:S02]  /*0ca0*/  USHF.R.U64 UR24, UR23, UR21, UR10 ;  /* 0x0000001517187299 */ /* 0x000fc4000800120a */
[----:B------:R-:W-:Y:S01]  /*0cb0*/  USHF.L.U32 UR6, UR16, UR21, URZ ;  /* 0x0000001510067299 */ /* 0x000fe2000800063f */
[----:B------:R-:W-:Y:S01]  /*0cc0*/  ULDC UR13, c[0x0][0x144] ;  /* 0x00005100000d7ab9 */ /* 0x000fe20000000800 */
[----:B------:R-:W-:Y:S01]  /*0cd0*/  ULDC UR5, c[0x0][0x600] ;  /* 0x0001800000057ab9 */ /* 0x000fe20000000800 */
[----:B------:R-:W-:Y:S02]  /*0ce0*/  ULOP3.LUT UR16, URZ, UR11, URZ, 0x33, !UPT ;  /* 0x0000000b3f107292 */ /* 0x000fe4000f8e333f */
[----:B------:R-:W-:Y:S02]  /*0cf0*/  USHF.R.U32.HI UR11, URZ, UR21, UR10 ;  /* 0x000000153f0b7299 */ /* 0x000fe4000801160a */
[----:B------:R-:W-:Y:S02]  /*0d00*/  UIADD3 UR18, UR5, -0x1, URZ ;  /* 0xffffffff05127890 */ /* 0x000fe4000fffe03f */
[----:B------:R-:W-:Y:S02]  /*0d10*/  UIADD3 UR20, -UR14, URZ, URZ ;  /* 0x0000003f0e147290 */ /* 0x000fe4000fffe13f */
[----:B------:R-:W-:Y:S01]  /*0d20*/  UIMAD UR4, UR13, UR12, UR4 ;  /* 0x0000000c0d0472a4 */ /* 0x000fe2000f8e0204 */
[----:B------:R-:W-:Y:S01]  /*0d30*/  ULDC UR25, c[0x0][0x148] ;  /* 0x0000520000197ab9 */ /* 0x000fe20000000800 */
[----:B------:R-:W-:Y:S01]  /*0d40*/  ULDC UR21, c[0x0][0x648] ;  /* 0x0001920000157ab9 */ /* 0x000fe20000000800 */
[----:B------:R-:W-:Y:S01]  /*0d50*/  ULDC UR22, c[0x0][0x638] ;  /* 0x00018e0000167ab9 */ /* 0x000fe20000000800 */
[----:B------:R-:W-:Y:S01]  /*0d60*/  UMOV UR10, UR24 ;  /* 0x00000018000a7c82 */ /* 0x000fe20008000000 */
[----:B------:R-:W-:Y:S07]  /*0d70*/  @!P0 BRA `(.L_x_7) ;  /* 0x0000000000308947 */ /* 0x000fee0003800000 */
[----:B------:R-:W-:Y:S02]  /*0d80*/  ULDC UR14, c[0x0][0x64c] ;  /* 0x00019300000e7ab9 */ /* 0x000fe40000000800 */
        /* <DEDUP_REMOVED lines=8> */
[----:B------:R-:W-:-:S07]  /*0e10*/  UIMAD.WIDE.U32.X UR8, UR17, UR9, UR14, UP0 ;  /* 0x00000009110872a5 */ /* 0x000fce00080e040e */
[----:B------:R-:W-:Y:S01]  /*0e20*/  UMOV UR10, UR8 ;  /* 0x00000008000a7c82 */ /* 0x000fe20008000000 */
[----:B------:R-:W-:-:S05]  /*0e30*/  UMOV UR11, UR9 ;  /* 0x00000009000b7c82 */ /* 0x000fca0008000000 */
.L_x_7:
[----:B------:R-:W-:Y:S01]  /*0e40*/  UISETP.NE.AND UP0, UPT, UR46, URZ, UPT ;  /* 0x0000003f2e00728c */ /* 0x000fe2000bf05270 */
[----:B------:R-:W-:Y:S01]  /*0e50*/  IMAD.MOV.U32 R0, RZ, RZ, 0x1 ;  /* 0x00000001ff007424 */ /* 0x000fe200078e00ff */
[----:B------:R-:W-:Y:S02]  /*0e60*/  USHF.R.U64 UR8, UR10, UR21, UR11 ;  /* 0x000000150a087299 */ /* 0x000fe4000800120b */
[----:B------:R-:W-:Y:S02]  /*0e70*/  ULOP3.LUT UR16, UR23, UR16, URZ, 0xc0, !UPT ;  /* 0x0000001017107292 */ /* 0x000fe4000f8ec03f */
[----:B------:R-:W-:Y:S02]  /*0e80*/  ULOP3.LUT UR18, UR19, UR18, URZ, 0xc0, !UPT ;  /* 0x0000001213127292 */ /* 0x000fe4000f8ec03f */
[----:B------:R-:W-:-:S03]  /*0e90*/  UIMAD UR16, UR6, UR8, UR16 ;  /* 0x00000008061072a4 */ /* 0x000fc6000f8e0210 */
[----:B------:R-:W-:Y:S02]  /*0ea0*/  @UP0 UIMAD UR4, UR25, UR20, UR7 ;  /* 0x00000014190402a4 */ /* 0x000fe4000f8e0207 */
[----:B------:R-:W-:-:S04]  /*0eb0*/  UIADD3 UR7, -UR8, URZ, URZ ;  /* 0x0000003f08077290 */ /* 0x000fc8000fffe13f */
[----:B------:R-:W-:-:S03]  /*0ec0*/  UIMAD UR6, UR7, UR22, UR24 ;  /* 0x00000016070672a4 */ /* 0x000fc6000f8e0218 */
[----:B------:R-:W-:Y:S01]  /*0ed0*/  ULDC UR7, c[0x0][0x610] ;  /* 0x0001840000077ab9 */ /* 0x000fe20000000800 */
[----:B------:R-:W-:Y:S02]  /*0ee0*/  UIMAD UR6, UR6, UR5, UR18 ;  /* 0x00000005060672a4 */ /* 0x000fe4000f8e0212 */
[----:B------:R-:W-:-:S04]  /*0ef0*/  UIMAD UR4, UR16, UR7, UR4 ;  /* 0x00000007100472a4 */ /* 0x000fc8000f8e0204 */
[----:B------:R-:W-:Y:S02]  /*0f00*/  USEL UR41, UR6, UR4, !UP0 ;  /* 0x0000000406297287 */ /* 0x000fe4000c000000 */
[----:B------:R-:W-:-:S12]  /*0f10*/  USEL UR42, UR4, UR6, !UP0 ;  /* 0x00000006042a7287 */ /* 0x000fd8000c000000 */
.L_x_5:
[----:B------:R-:W-:-:S08]  /*0f20*/  NOP ;  /* 0x0000000000007918 */ /* 0x000fd00000000000 */
[----:B------:R-:W0:Y:S02]  /*0f30*/  USETMAXREG.TRY_ALLOC.CTAPOOL UP0, 0xe8 ;  /* 0x000000e8000079c8 */ /* 0x000e240008000600 */
[----:B0-----:R-:W-:-:S13]  /*0f40*/  PLOP3.LUT P0, PT, PT, PT, UP0, 0x80, 0x0 ;  /* 0x000000000000781c */ /* 0x001fda0003f0f008 */
[----:B------:R-:W-:Y:S05]  /*0f50*/  @!P0 BRA `(.L_x_5) ;  /* 0xfffffffc00f08947 */ /* 0x000fea000383ffff */
[----:B------:R-:W-:Y:S01]  /*0f60*/  ULDC.64 UR4, c[0x0][0x598] ;  /* 0x0001660000047ab9 */ /* 0x000fe20000000a00 */
[----:B------:R-:W-:Y:S01]  /*0f70*/  ULDC.64 UR36, c[0x0][0x208] ;  /* 0x0000820000247ab9 */ /* 0x000fe20000000a00 */
[----:B------:R-:W-:-:S04]  /*0f80*/  ISETP.NE.U32.AND P0, PT, RZ, UR4, PT ;  /* 0x00000004ff007c0c */ /* 0x000fc8000bf05070 */
[----:B------:R-:W-:-:S13]  /*0f90*/  ISETP.NE.AND.EX P0, PT, RZ, UR5, PT, P0 ;  /* 0x00000005ff007c0c */ /* 0x000fda000bf05300 */
[----:B------:R-:W-:Y:S05]  /*0fa0*/  @!P0 BRA `(.L_x_8) ;  /* 0x00000000001c8947 */ /* 0x000fea0003800000 */
[----:B------:R-:W0:Y:S02]  /*0fb0*/  LDC.64 R4, c[0x0][0x598] ;  /* 0x00016600ff047b82 */ /* 0x000e240000000a00 */
[----:B0-----:R-:W2:Y:S02]  /*0fc0*/  LDG.E.64 R4, desc[UR36][R4.64] ;  /* 0x0000002404047981 */ /* 0x001ea4000c1e1b00 */
[----:B--2---:R-:W-:-:S04]  /*0fd0*/  ISETP.NE.U32.AND P0, PT, R4, RZ, PT ;  /* 0x000000ff0400720c */ /* 0x004fc80003f05070 */
[----:B------:R-:W-:-:S13]  /*0fe0*/  ISETP.NE.AND.EX P0, PT, R5, RZ, PT, P0 ;  /* 0x000000ff0500720c */ /* 0x000fda0003f05300 */
[----:B------:R-:W-:Y:S05]  /*0ff0*/  @!P0 BRA `(.L_x_8) ;  /* 0x0000000000088947 */ /* 0x000fea0003800000 */
[----:B------:R0:W5:Y:S01]  /*1000*/  LD.E R22, desc[UR36][R4.64] ;  /* 0x0000002404167980 */ /* 0x000162000c101900 */
[----:B------:R-:W-:Y:S05]  /*1010*/  BRA `(.L_x_9) ;  /* 0x0000000000247947 */ /* 0x000fea0003800000 */
.L_x_8:
[----:B------:R-:W-:Y:S02]  /*1020*/  ULDC.64 UR4, c[0x0][0x588] ;  /* 0x0001620000047ab9 */ /* 0x000fe40000000a00 */
[----:B------:R-:W-:-:S04]  /*1030*/  ISETP.NE.U32.AND P0, PT, RZ, UR4, PT ;  /* 0x00000004ff007c0c */ /* 0x000fc8000bf05070 */
[----:B------:R-:W-:-:S13]  /*1040*/  ISETP.NE.AND.EX P0, PT, RZ, UR5, PT, P0 ;  /* 0x00000005ff007c0c */ /* 0x000fda000bf05300 */
[----:B------:R-:W-:Y:S05]  /*1050*/  @!P0 BRA `(.L_x_10) ;  /* 0x00000000000c8947 */ /* 0x000fea0003800000 */
[----:B------:R-:W0:Y:S02]  /*1060*/  LDC.64 R22, c[0x0][0x588] ;  /* 0x00016200ff167b82 */ /* 0x000e240000000a00 */
[----:B0-----:R1:W5:Y:S01]  /*1070*/  LDG.E R22, desc[UR36][R22.64] ;  /* 0x0000002416167981 */ /* 0x001362000c1e1900 */
[----:B------:R-:W-:Y:S05]  /*1080*/  BRA `(.L_x_9) ;  /* 0x0000000000087947 */ /* 0x000fea0003800000 */
.L_x_10:
[----:B------:R-:W-:Y:S02]  /*1090*/  ULDC UR4, c[0x0][0x580] ;  /* 0x0001600000047ab9 */ /* 0x000fe40000000800 */
[----:B------:R-:W-:-:S07]  /*10a0*/  IMAD.U32 R22, RZ, RZ, UR4 ;  /* 0x00000004ff167e24 */ /* 0x000fce000f8e00ff */
.L_x_9:
[----:B------:R-:W-:Y:S02]  /*10b0*/  ULDC.64 UR4, c[0x0][0x5a0] ;  /* 0x0001680000047ab9 */ /* 0x000fe40000000a00 */
[----:B------:R-:W-:-:S04]  /*10c0*/  ISETP.NE.U32.AND P0, PT, RZ, UR4, PT ;  /* 0x00000004ff007c0c */ /* 0x000fc8000bf05070 */
[----:B------:R-:W-:-:S13]  /*10d0*/  ISETP.NE.AND.EX P0, PT, RZ, UR5, PT, P0 ;  /* 0x00000005ff007c0c */ /* 0x000fda000bf05300 */
[----:B------:R-:W-:Y:S05]  /*10e0*/  @!P0 BRA `(.L_x_11) ;  /* 0x00000000001c8947 */ /* 0x000fea0003800000 */
[----:B0-----:R-:W0:Y:S02]  /*10f0*/  LDC.64 R4, c[0x0][0x5a0] ;  /* 0x00016800ff047b82 */ /* 0x001e240000000a00 */
[----:B0-----:R-:W2:Y:S02]  /*1100*/  LDG.E.64 R4, desc[UR36][R4.64] ;  /* 0x0000002404047981 */ /* 0x001ea4000c1e1b00 */
[----:B--2---:R-:W-:-:S04]  /*1110*/  ISETP.NE.U32.AND P0, PT, R4, RZ, PT ;  /* 0x000000ff0400720c */ /* 0x004fc80003f05070 */
[----:B------:R-:W-:-:S13]  /*1120*/  ISETP.NE.AND.EX P0, PT, R5, RZ, PT, P0 ;  /* 0x000000ff0500720c */ /* 0x000fda0003f05300 */
[----:B------:R-:W-:Y:S05]  /*1130*/  @!P0 BRA `(.L_x_11) ;  /* 0x0000000000088947 */ /* 0x000fea0003800000 */
[----:B------:R0:W5:Y:S01]  /*1140*/  LD.E R19, desc[UR36][R4.64] ;  /* 0x0000002404137980 */ /* 0x000162000c101900 */
[----:B------:R-:W-:Y:S05]  /*1150*/  BRA `(.L_x_12) ;  /* 0x0000000000247947 */ /* 0x000fea0003800000 */
.L_x_11:
[----:B------:R-:W-:Y:S02]  /*1160*/  ULDC.64 UR4, c[0x0][0x590] ;  /* 0x0001640000047ab9 */ /* 0x000fe40000000a00 */
[----:B------:R-:W-:-:S04]  /*1170*/  ISETP.NE.U32.AND P0, PT, RZ, UR4, PT ;  /* 0x00000004ff007c0c */ /* 0x000fc8000bf05070 */
[----:B------:R-:W-:-:S13]  /*1180*/  ISETP.NE.AND.EX P0, PT, RZ, UR5, PT, P0 ;  /* 0x00000005ff007c0c */ /* 0x000fda000bf05300 */
[----:B------:R-:W-:Y:S05]  /*1190*/  @!P0 BRA `(.L_x_13) ;  /* 0x00000000000c8947 */ /* 0x000fea0003800000 */
[----:B0-----:R-:W0:Y:S02]  /*11a0*/  LDC.64 R4, c[0x0][0x590] ;  /* 0x00016400ff047b82 */ /* 0x001e240000000a00 */
[----:B0-----:R2:W5:Y:S01]  /*11b0*/  LDG.E R19, desc[UR36][R4.64] ;  /* 0x0000002404137981 */ /* 0x001562000c1e1900 */
[----:B------:R-:W-:Y:S05]  /*11c0*/  BRA `(.L_x_12) ;  /* 0x0000000000087947 */ /* 0x000fea0003800000 */
.L_x_13:
[----:B------:R-:W-:Y:S02]  /*11d0*/  ULDC UR4, c[0x0][0x584] ;  /* 0x0001610000047ab9 */ /* 0x000fe40000000800 */
[----:B------:R-:W-:-:S07]  /*11e0*/  IMAD.U32 R19, RZ, RZ, UR4 ;  /* 0x00000004ff137e24 */ /* 0x000fce000f8e00ff */
.L_x_12:
[----:B------:R-:W-:-:S13]  /*11f0*/  LOP3.LUT P0, RZ, R0, 0xff, RZ, 0xc0, !PT ;  /* 0x000000ff00ff7812 */ /* 0x000fda000780c0ff */
[----:B------:R-:W-:Y:S05]  /*1200*/  @!P0 EXIT ;  /* 0x000000000000894d */ /* 0x000fea0003800000 */
[----:B------:R-:W-:Y:S01]  /*1210*/  ULDC UR4, c[0x0][0x28c] ;  /* 0x0000a30000047ab9 */ /* 0x000fe20000000800 */
[----:B------:R-:W-:Y:S01]  /*1220*/  UMOV UR39, URZ ;  /* 0x0000003f00277c82 */ /* 0x000fe20008000000 */
[----:B------:R-:W-:Y:S01]  /*1230*/  UIADD3 UR4, UR4, 0xf, URZ ;  /* 0x0000000f04047890 */ /* 0x000fe2000fffe03f */
[----:B------:R-:W-:-:S03]  /*1240*/  UMOV UR38, URZ ;  /* 0x0000003f00267c82 */ /* 0x000fc60008000000 */
[----:B------:R-:W-:-:S04]  /*1250*/  USHF.R.S32.HI UR5, URZ, 0x1f, UR4 ;  /* 0x0000001f3f057899 */ /* 0x000fc80008011404 */
[----:B------:R-:W-:-:S04]  /*1260*/  ULEA.HI UR5, UR5, UR4, URZ, 0x4 ;  /* 0x0000000405057291 */ /* 0x000fc8000f8f203f */
[----:B------:R-:W-:-:S12]  /*1270*/  USHF.R.S32.HI UR43, URZ, 0x4, UR5 ;  /* 0x000000043f2b7899 */ /* 0x000fd80008011405 */
.L_x_415:
[----:B------:R-:W-:Y:S01]  /*1280*/  LOP3.LUT R0, R2, 0x80, RZ, 0xc0, !PT ;  /* 0x0000008002007812 */ /* 0x000fe200078ec0ff */
[----:B---3--:R-:W3:Y:S01]  /*1290*/  S2UR UR6, SR_CgaCtaId ;  /* 0x00000000000679c3 */ /* 0x008ee20000008800 */
[----:B------:R-:W-:Y:S02]  /*12a0*/  UMOV UR45, 0x400 ;  /* 0x00000400002d7882 */ /* 0x000fe40000000000 */
[----:B------:R-:W-:-:S06]  /*12b0*/  SHF.R.U32.HI R0, RZ, 0x7, R0 ;  /* 0x00000007ff007819 */ /* 0x000fcc0000011600 */
[----:B----4-:R-:W4:Y:S01]  /*12c0*/  SHFL.IDX PT, R0, R0, RZ, 0x1f ;  /* 0x00001fff00007589 */ /* 0x010f2200000e0000 */
[----:B---3--:R-:W-:Y:S01]  /*12d0*/  ULEA UR45, UR6, UR45, 0x18 ;  /* 0x0000002d062d7291 */ /* 0x008fe2000f8ec03f */
[----:B----4-:R-:W-:-:S13]  /*12e0*/  R2UR UR4, R0 ;  /* 0x00000000000472ca */ /* 0x010fda00000e0000 */
[----:B------:R-:W-:-:S04]  /*12f0*/  ULEA.HI UR5, UR4, UR4, URZ, 0x1 ;  /* 0x0000000404057291 */ /* 0x000fc8000f8f083f */
[----:B------:R-:W-:-:S04]  /*1300*/  ULOP3.LUT UR5, UR5, 0x1ffffe, URZ, 0xc0, !UPT ;  /* 0x001ffffe05057892 */ /* 0x000fc8000f8ec03f */
[----:B------:R-:W-:-:S03]  /*1310*/  UIADD3 UR5, UR4, -UR5, URZ ;  /* 0x8000000504057290 */ /* 0x000fc6000fffe03f */
[----:B------:R-:W-:Y:S01]  /*1320*/  ULDC UR4, c[0x0][0x28c] ;  /* 0x0000a30000047ab9 */ /* 0x000fe20000000800 */
[----:B------:R-:W-:Y:S01]  /*1330*/  ULEA UR5, UR5, UR45, 0xb ;  /* 0x0000002d05057291 */ /* 0x000fe2000f8e583f */
[----:B------:R-:W-:-:S03]  /*1340*/  ISETP.LT.AND P0, PT, RZ, UR4, PT ;  /* 0x00000004ff007c0c */ /* 0x000fc6000bf01270 */
[----:B------:R-:W-:-:S04]  /*1350*/  UIADD3 UR5, UR5, 0x200, URZ ;  /* 0x0000020005057890 */ /* 0x000fc8000fffe03f */
[----:B------:R-:W-:-:S04]  /*1360*/  USHF.R.U32.HI UR5, URZ, 0x4, UR5 ;  /* 0x000000043f057899 */ /* 0x000fc80008011605 */
[----:B------:R-:W-:Y:S02]  /*1370*/  ULOP3.LUT UR47, UR5, 0x3fff, URZ, 0xc0, !UPT ;  /* 0x00003fff052f7892 */ /* 0x000fe4000f8ec03f */
[----:B-12--5:R-:W-:Y:S10]  /*1380*/  @P0 BRA `(.L_x_14) ;  /* 0x0000000000400947 */ /* 0x026ff40003800000 */
[----:B------:R-:W-:Y:S01]  /*1390*/  MOV R0, 0x0 ;  /* 0x0000000000007802 */ /* 0x000fe20000000f00 */
[----:B------:R-:W-:Y:S01]  /*13a0*/  ULDC.64 UR4, c[0x4][0x68] ;  /* 0x01001a0000047ab9 */ /* 0x000fe20000000a00 */
[----:B------:R-:W-:Y:S01]  /*13b0*/  ULDC.64 UR6, c[0x4][0x8] ;  /* 0x0100020000067ab9 */ /* 0x000fe20000000a00 */
[----:B0-2---:R-:W-:Y:S01]  /*13c0*/  MOV R4, UR4 ;  /* 0x0000000400047c02 */ /* 0x005fe20008000f00 */
[----:B------:R0:W2:Y:S01]  /*13d0*/  LDC.64 R14, c[0x4][R0] ;  /* 0x01000000000e7b82 */ /* 0x0000a20000000a00 */
[----:B------:R-:W-:Y:S01]  /*13e0*/  IMAD.U32 R5, RZ, RZ, UR5 ;  /* 0x00000005ff057e24 */ /* 0x000fe2000f8e00ff */
[----:B------:R-:W-:Y:S01]  /*13f0*/  ULDC.64 UR4, c[0x4][0x70] ;  /* 0x01001c0000047ab9 */ /* 0x000fe20000000a00 */
[----:B------:R-:W-:Y:S02]  /*1400*/  IMAD.U32 R10, RZ, RZ, UR6 ;  /* 0x00000006ff0a7e24 */ /* 0x000fe4000f8e00ff */
[----:B------:R-:W-:Y:S02]  /*1410*/  IMAD.U32 R6, RZ, RZ, UR4 ;  /* 0x00000004ff067e24 */ /* 0x000fe4000f8e00ff */
[----:B------:R-:W-:-:S02]  /*1420*/  IMAD.U32 R7, RZ, RZ, UR5 ;  /* 0x00000005ff077e24 */ /* 0x000fc4000f8e00ff */
[----:B------:R-:W-:Y:S02]  /*1430*/  IMAD.U32 R11, RZ, RZ, UR7 ;  /* 0x00000007ff0b7e24 */ /* 0x000fe4000f8e00ff */
[----:B------:R-:W-:Y:S02]  /*1440*/  IMAD.MOV.U32 R8, RZ, RZ, 0x1e1 ;  /* 0x000001e1ff087424 */ /* 0x000fe400078e00ff */
[----:B------:R-:W-:Y:S02]  /*1450*/  IMAD.MOV.U32 R12, RZ, RZ, 0x1 ;  /* 0x00000001ff0c7424 */ /* 0x000fe400078e00ff */
[----:B0-----:R-:W-:-:S07]  /*1460*/  IMAD.MOV.U32 R13, RZ, RZ, RZ ;  /* 0x000000ffff0d7224 */ /* 0x001fce00078e00ff */
[----:B------:R-:W-:-:S07]  /*1470*/  LEPC R20, `(.L_x_14) ;  /* 0x000000001014794e */ /* 0x000fce0000000000 */
[----:B-12--5:R-:W-:Y:S05]  /*1480*/  CALL.ABS.NOINC R14 ;  /* 0x000000000e007343 */ /* 0x026fea0003c00000 */
.L_x_14:
[----:B------:R-:W-:-:S06]  /*1490*/  ULOP3.LUT UR4, UR40, 0x1, URZ, 0xfc, !UPT ;  /* 0x0000000128047892 */ /* 0x000fcc000f8efc3f */
[----:B------:R-:W-:-:S05]  /*14a0*/  IMAD.U32 R0, RZ, RZ, UR4 ;  /* 0x00000004ff007e24 */ /* 0x000fca000f8e00ff */
[----:B------:R-:W-:-:S13]  /*14b0*/  ISETP.NE.AND P0, PT, R0, 0x3, PT ;  /* 0x000000030000780c */ /* 0x000fda0003f05270 */
[----:B------:R-:W-:Y:S05]  /*14c0*/  @!P0 BRA `(.L_x_15) ;  /* 0x0000000000048947 */ /* 0x000fea0003800000 */
[----:B------:R-:W-:Y:S01]  /*14d0*/  BPT.TRAP 0x1 ;  /* 0x000000040000795c */ /* 0x000fe20000300000 */
.L_x_15:
[----:B------:R-:W-:Y:S02]  /*14e0*/  IMAD.U32 R3, RZ, RZ, UR38 ;  /* 0x00000026ff037e24 */ /* 0x000fe4000f8e00ff */
[----:B------:R-:W-:-:S03]  /*14f0*/  IMAD.U32 R0, RZ, RZ, UR39 ;  /* 0x00000027ff007e24 */ /* 0x000fc6000f8e00ff */
[----:B------:R-:W-:Y:S02]  /*1500*/  LEA R3, R3, UR45, 0x3 ;  /* 0x0000002d03037c11 */ /* 0x000fe4000f8e18ff */
[----:B------:R-:W-:-:S04]  /*1510*/  SHF.L.U32 R0, R0, 0x1f, RZ ;  /* 0x0000001f00007819 */ /* 0x000fc800000006ff */
[----:B------:R3:W4:Y:S01]  /*1520*/  SYNCS.PHASECHK.TRANS64.TRYWAIT P1, [R3+URZ], R0 ;  /* 0x00000000030075a7 */ /* 0x000722000802017f */
[----:B------:R-:W-:Y:S05]  /*1530*/  @!P0 BRA `(.L_x_16) ;  /* 0x0000000000048947 */ /* 0x000fea0003800000 */
[----:B------:R-:W-:Y:S01]  /*1540*/  BPT.TRAP 0x1 ;  /* 0x000000040000795c */ /* 0x000fe20000300000 */
.L_x_16:
[----:B----4-:R-:W-:Y:S05]  /*1550*/  @P1 BRA `(.L_x_17) ;  /* 0x0000000000081947 */ /* 0x010fea0003800000 */
[----:B------:R-:W4:Y:S02]  /*1560*/  SYNCS.PHASECHK.TRANS64.TRYWAIT P1, [R3+URZ], R0 ;  /* 0x00000000030075a7 */ /* 0x000f24000802017f */
[----:B----4-:R-:W-:Y:S05]  /*1570*/  @!P1 BRA `(.L_x_18) ;  /* 0x000000f000a09947 */ /* 0x010fea0003800000 */
.L_x_17:
[----:B------:R-:W-:-:S04]  /*1580*/  UISETP.LT.AND UP0, UPT, UR43, 0x1, UPT ;  /* 0x000000012b00788c */ /* 0x000fc8000bf01270 */
[----:B------:R-:W-:-:S06]  /*1590*/  USEL UR4, UR43, 0x1, UP0 ;  /* 0x000000012b047887 */ /* 0x000fcc0008000000 */
[----:B---34-:R-:W-:Y:S01]  /*15a0*/  MOV R0, UR4 ;  /* 0x0000000400007c02 */ /* 0x018fe20008000f00 */
[----:B------:R-:W-:Y:S05]  /*15b0*/  WARPSYNC.ALL ;  /* 0x0000000000007948 */ /* 0x000fea0003800000 */
[----:B------:R-:W-:-:S04]  /*15c0*/  IADD3 R0, -R0, UR43, RZ ;  /* 0x0000002b00007c10 */ /* 0x000fc8000fffe1ff */
[----:B------:R-:W-:Y:S01]  /*15d0*/  ISETP.GE.AND P1, PT, R0, 0x1, PT ;  /* 0x000000010000780c */ /* 0x000fe20003f26270 */
[----:B------:R-:W-:Y:S01]  /*15e0*/  UIADD3 UR4, UR45, 0x20200, URZ ;  /* 0x000202002d047890 */ /* 0x000fe2000fffe03f */
[----:B------:R-:W-:Y:S01]  /*15f0*/  WARPGROUP.ARRIVE ;  /* 0x00000000000079c5 */ /* 0x000fe20000000000 */
[----:B------:R-:W-:Y:S02]  /*1600*/  ULOP3.LUT UR47, UR47, 0x10000, URZ, 0xfc, !UPT ;  /* 0x000100002f2f7892 */ /* 0x000fe4000f8efc3f */
[----:B------:R-:W-:Y:S01]  /*1610*/  USHF.R.U32.HI UR4, URZ, 0x4, UR4 ;  /* 0x000000043f047899 */ /* 0x000fe20008011604 */
[----:B------:R-:W-:Y:S01]  /*1620*/  UMOV UR5, 0xc0000010 ;  /* 0xc000001000057882 */ /* 0x000fe20000000000 */
[----:B------:R-:W-:Y:S02]  /*1630*/  UMOV UR7, 0xc0000010 ;  /* 0xc000001000077882 */ /* 0x000fe40000000000 */
[----:B------:R-:W-:-:S04]  /*1640*/  ULOP3.LUT UR4, UR4, 0x3fff, URZ, 0xc0, !UPT ;  /* 0x00003fff04047892 */ /* 0x000fc8000f8ec03f */
[----:B------:R-:W-:Y:S02]  /*1650*/  ULOP3.LUT UR10, UR4, 0x10000, URZ, 0xfc, !UPT ;  /* 0x00010000040a7892 */ /* 0x000fe4000f8efc3f */
[----:B------:R-:W-:Y:S02]  /*1660*/  ULEA UR4, UR38, UR47, 0x9 ;  /* 0x0000002f26047291 */ /* 0x000fe4000f8e483f */
[----:B------:R-:W-:-:S09]  /*1670*/  UIMAD UR6, UR38, 0x180, UR10 ;  /* 0x00000180260678a4 */ /* 0x000fd2000f8e020a */
[----:B------:R-:W-:Y:S01]  /*1680*/  HGMMA.64x192x16.F32.BF16 R120, gdesc[UR4], RZ, !UPT, gsb0 ;  /* 0x02e00000047879f0 */ /* 0x000fe2000c0018ff */
[----:B------:R-:W-:Y:S01]  /*1690*/  UIADD3 UR4, UR4, 0x100, URZ ;  /* 0x0000010004047890 */ /* 0x000fe2000fffe03f */
[----:B------:R-:W-:Y:S01]  /*16a0*/  UMOV UR5, 0xc0000010 ;  /* 0xc000001000057882 */ /* 0x000fe20000000000 */
[----:B------:R-:W-:Y:S02]  /*16b0*/  WARPGROUP.DEPBAR.LE gsb0, 0x0 ;  /* 0x00008000000079c5 */ /* 0x000fe40000010000 */
[----:B------:R-:W-:-:S15]  /*16c0*/  WARPGROUP.ARRIVE ;  /* 0x00000000000079c5 */ /* 0x000fde0000000000 */
[----:B------:R-:W-:Y:S03]  /*16d0*/  HGMMA.64x192x16.F32.BF16 R24, gdesc[UR4], RZ, !UPT, gsb0 ;  /* 0x02e00000041879f0 */ /* 0x000fe6000c0018ff */
[----:B------:R-:W-:Y:S02]  /*16e0*/  WARPGROUP.DEPBAR.LE gsb0, 0x0 ;  /* 0x00008000000079c5 */ /* 0x000fe40000010000 */
[----:B------:R-:W-:Y:S05]  /*16f0*/  @!P1 BRA `(.L_x_19) ;  /* 0x0000000000cc9947 */ /* 0x000fea0003800000 */
[----:B------:R-:W-:Y:S01]  /*1700*/  UIADD3 UR4, UR38, 0x1, URZ ;  /* 0x0000000126047890 */ /* 0x000fe2000fffe03f */
[----:B------:R-:W-:Y:S01]  /*1710*/  IMAD.MOV.U32 R3, RZ, RZ, R0 ;  /* 0x000000ffff037224 */ /* 0x000fe200078e0000 */
[----:B------:R-:W-:Y:S02]  /*1720*/  UMOV UR9, UR38 ;  /* 0x0000002600097c82 */ /* 0x000fe40008000000 */
[----:B------:R-:W-:-:S04]  /*1730*/  UISETP.NE.AND UP0, UPT, UR4, 0x10, UPT ;  /* 0x000000100400788c */ /* 0x000fc8000bf05270 */
[----:B------:R-:W-:Y:S02]  /*1740*/  USEL UR5, URZ, 0x1, UP0 ;  /* 0x000000013f057887 */ /* 0x000fe40008000000 */
[----:B------:R-:W-:Y:S02]  /*1750*/  USEL UR8, UR4, URZ, UP0 ;  /* 0x0000003f04087287 */ /* 0x000fe40008000000 */
[----:B------:R-:W-:-:S06]  /*1760*/  ULOP3.LUT UR5, UR39, UR5, URZ, 0x3c, !UPT ;  /* 0x0000000527057292 */ /* 0x000fcc000f8e3c3f */
[----:B------:R-:W-:-:S07]  /*1770*/  IMAD.U32 R6, RZ, RZ, UR5 ;  /* 0x00000005ff067e24 */ /* 0x000fce000f8e00ff */
.L_x_26:
[----:B------:R-:W-:Y:S05]  /*1780*/  @!P0 BRA `(.L_x_20) ;  /* 0x0000000000048947 */ /* 0x000fea0003800000 */
[----:B------:R-:W-:Y:S01]  /*1790*/  BPT.TRAP 0x1 ;  /* 0x000000040000795c */ /* 0x000fe20000300000 */
.L_x_20:
[----:B------:R-:W-:Y:S01]  /*17a0*/  ULEA UR4, UR8, UR45, 0x3 ;  /* 0x0000002d08047291 */ /* 0x000fe2000f8e183f */
[----:B0-2---:R-:W-:-:S08]  /*17b0*/  SHF.L.U32 R4, R6, 0x1f, RZ ;  /* 0x0000001f06047819 */ /* 0x005fd000000006ff */
[----:B------:R0:W2:Y:S01]  /*17c0*/  SYNCS.PHASECHK.TRANS64.TRYWAIT P1, [UR4], R4 ;  /* 0x00000004ff0075a7 */ /* 0x0000a20008020144 */
[----:B------:R-:W-:Y:S05]  /*17d0*/  @!P0 BRA `(.L_x_21) ;  /* 0x0000000000048947 */ /* 0x000fea0003800000 */
[----:B------:R-:W-:Y:S01]  /*17e0*/  BPT.TRAP 0x1 ;  /* 0x000000040000795c */ /* 0x000fe20000300000 */
.L_x_21:
[----:B--2---:R-:W-:Y:S05]  /*17f0*/  @P1 BRA `(.L_x_22) ;  /* 0x0000000000081947 */ /* 0x004fea0003800000 */
[----:B------:R-:W2:Y:S02]  /*1800*/  SYNCS.PHASECHK.TRANS64.TRYWAIT P1, [UR4], R4 ;  /* 0x00000004ff0075a7 */ /* 0x000ea40008020144 */
[----:B--2---:R-:W-:Y:S05]  /*1810*/  @!P1 BRA `(.L_x_23) ;  /* 0x000000f0000c9947 */ /* 0x004fea0003800000 */
.L_x_22:
[----:B------:R-:W-:Y:S01]  /*1820*/  ULEA UR4, UR8, UR47, 0x9 ;  /* 0x0000002f08047291 */ /* 0x000fe2000f8e483f */
[----:B------:R-:W-:Y:S01]  /*1830*/  WARPGROUP.ARRIVE ;  /* 0x00000000000079c5 */ /* 0x000fe20000000000 */
[----:B------:R-:W-:Y:S01]  /*1840*/  UIMAD UR6, UR8, 0x180, UR10 ;  /* 0x00000180080678a4 */ /* 0x000fe2000f8e020a */
[----:B------:R-:W-:Y:S01]  /*1850*/  UMOV UR5, 0xc0000010 ;  /* 0xc000001000057882 */ /* 0x000fe20000000000 */
[----:B------:R-:W-:-:S07]  /*1860*/  UMOV UR7, 0xc0000010 ;  /* 0xc000001000077882 */ /* 0x000fce0000000000 */
[----:B------:R-:W-:Y:S01]  /*1870*/  HGMMA.64x192x16.F32.BF16 R120, gdesc[UR4], R120, gsb0 ;  /* 0x02e00000047879f0 */ /* 0x000fe20008001878 */
[----:B------:R-:W-:Y:S01]  /*1880*/  UIADD3 UR4, UR4, 0x100, URZ ;  /* 0x0000010004047890 */ /* 0x000fe2000fffe03f */
[----:B------:R-:W-:Y:S01]  /*1890*/  UMOV UR5, 0xc0000010 ;  /* 0xc000001000057882 */ /* 0x000fe20000000000 */
[----:B------:R-:W-:Y:S02]  /*18a0*/  WARPGROUP.DEPBAR.LE gsb0, 0x0 ;  /* 0x00008000000079c5 */ /* 0x000fe40000010000 */
[----:B------:R-:W-:-:S15]  /*18b0*/  WARPGROUP.ARRIVE ;  /* 0x00000000000079c5 */ /* 0x000fde0000000000 */
[----:B------:R-:W-:Y:S03]  /*18c0*/  HGMMA.64x192x16.F32.BF16 R24, gdesc[UR4], R24, gsb0 ;  /* 0x02e00000041879f0 */ /* 0x000fe60008001818 */
[----:B------:R-:W-:Y:S02]  /*18d0*/  WARPGROUP.DEPBAR.LE gsb0, 0x0 ;  /* 0x00008000000079c5 */ /* 0x000fe40000010000 */
[----:B------:R-:W-:Y:S05]  /*18e0*/  @!P0 BRA `(.L_x_24) ;  /* 0x0000000000048947 */ /* 0x000fea0003800000 */
[----:B------:R-:W-:Y:S01]  /*18f0*/  BPT.TRAP 0x1 ;  /* 0x000000040000795c */ /* 0x000fe20000300000 */
.L_x_24:
[----:B------:R-:W-:Y:S02]  /*1900*/  UISETP.GT.U32.AND UP0, UPT, UR40, 0x1, UPT ;  /* 0x000000012800788c */ /* 0x000fe4000bf04070 */
[----:B------:R-:W-:-:S04]  /*1910*/  ULEA UR4, UR9, UR45, 0x3 ;  /* 0x0000002d09047291 */ /* 0x000fc8000f8e183f */
[----:B------:R-:W-:Y:S01]  /*1920*/  UIADD3 UR4, UR4, 0x80, URZ ;  /* 0x0000008004047890 */ /* 0x000fe2000fffe03f */
[----:B------:R-:W-:-:S03]  /*1930*/  PLOP3.LUT P1, PT, PT, PT, UP0, 0x80, 0x0 ;  /* 0x000000000000781c */ /* 0x000fc60003f2f008 */
[----:B------:R-:W-:-:S09]  /*1940*/  UPRMT UR4, URZ, 0x654, UR4 ;  /* 0x000006543f047896 */ /* 0x000fd20008000004 */
[----:B------:R-:W-:Y:S01]  /*1950*/  SYNCS.ARRIVE.TRANS64.RED.A1T0 RZ, [UR4], RZ ;  /* 0x000000ffffff79a7 */ /* 0x000fe20008100404 */
[----:B------:R-:W-:Y:S05]  /*1960*/  @P1 BRA `(.L_x_25) ;  /* 0x0000000000041947 */ /* 0x000fea0003800000 */
[----:B------:R-:W-:Y:S01]  /*1970*/  BPT.TRAP 0x1 ;  /* 0x000000040000795c */ /* 0x000fe20000300000 */
.L_x_25:
[----:B------:R-:W-:Y:S01]  /*1980*/  UIADD3 UR8, UR8, 0x1, URZ ;  /* 0x0000000108087890 */ /* 0x000fe2000fffe03f */
[C---:B------:R-:W-:Y:S01]  /*1990*/  ISETP.GT.AND P1, PT, R3.reuse, 0x1, PT ;  /* 0x000000010300780c */ /* 0x040fe20003f24270 */
[----:B------:R-:W-:Y:S01]  /*19a0*/  UIADD3 UR9, UR9, 0x1, URZ ;  /* 0x0000000109097890 */ /* 0x000fe2000fffe03f */
[----:B------:R-:W-:Y:S01]  /*19b0*/  VIADD R3, R3, 0xffffffff ;  /* 0xffffffff03037836 */ /* 0x000fe20000000000 */
[----:B------:R-:W-:Y:S02]  /*19c0*/  UISETP.NE.AND UP0, UPT, UR8, 0x10, UPT ;  /* 0x000000100800788c */ /* 0x000fe4000bf05270 */
[----:B------:R-:W-:Y:S02]  /*19d0*/  UISETP.NE.AND UP1, UPT, UR9, 0x10, UPT ;  /* 0x000000100900788c */ /* 0x000fe4000bf25270 */
[----:B------:R-:W-:Y:S02]  /*19e0*/  USEL UR4, URZ, 0x1, UP0 ;  /* 0x000000013f047887 */ /* 0x000fe40008000000 */
[----:B------:R-:W-:-:S02]  /*19f0*/  USEL UR8, UR8, URZ, UP0 ;  /* 0x0000003f08087287 */ /* 0x000fc40008000000 */
[----:B------:R-:W-:Y:S02]  /*1a00*/  USEL UR9, UR9, URZ, UP1 ;  /* 0x0000003f09097287 */ /* 0x000fe40008800000 */
[----:B------:R-:W-:Y:S01]  /*1a10*/  LOP3.LUT R6, R6, UR4, RZ, 0x3c, !PT ;  /* 0x0000000406067c12 */ /* 0x000fe2000f8e3cff */
[----:B------:R-:W-:Y:S09]  /*1a20*/  @P1 BRA `(.L_x_26) ;  /* 0xfffffffc00541947 */ /* 0x000ff2000383ffff */
.L_x_19:
[----:B------:R-:W3:Y:S02]  /*1a30*/  LDC R3, c[0x0][0x28c] ;  /* 0x0000a300ff037b82 */ /* 0x000ee40000000800 */
[----:B---3--:R-:W-:-:S13]  /*1a40*/  ISETP.GE.AND P1, PT, R3, 0x1, PT ;  /* 0x000000010300780c */ /* 0x008fda0003f26270 */
[----:B------:R-:W-:Y:S05]  /*1a50*/  @!P1 BRA `(.L_x_27) ;  /* 0x0000000000349947 */ /* 0x000fea0003800000 */
[----:B------:R-:W-:Y:S05]  /*1a60*/  @!P0 BRA `(.L_x_28) ;  /* 0x0000000000048947 */ /* 0x000fea0003800000 */
[----:B------:R-:W-:Y:S01]  /*1a70*/  BPT.TRAP 0x1 ;  /* 0x000000040000795c */ /* 0x000fe20000300000 */
.L_x_28:
[----:B------:R-:W-:Y:S01]  /*1a80*/  R2UR UR4, R0 ;  /* 0x00000000000472ca */ /* 0x000fe200000e0000 */
[----:B------:R-:W-:-:S06]  /*1a90*/  UISETP.GT.U32.AND UP0, UPT, UR40, 0x1, UPT ;  /* 0x000000012800788c */ /* 0x000fcc000bf04070 */
[----:B------:R-:W-:-:S06]  /*1aa0*/  PLOP3.LUT P0, PT, PT, PT, UP0, 0x80, 0x0 ;  /* 0x000000000000781c */ /* 0x000fcc0003f0f008 */
[----:B------:R-:W-:-:S04]  /*1ab0*/  UIADD3 UR4, UR4, UR38, URZ ;  /* 0x0000002604047290 */ /* 0x000fc8000fffe03f */
[----:B------:R-:W-:-:S04]  /*1ac0*/  USHF.L.U32 UR4, UR4, 0x3, URZ ;  /* 0x0000000304047899 */ /* 0x000fc8000800063f */
[----:B------:R-:W-:-:S04]  /*1ad0*/  ULOP3.LUT UR4, UR4, 0x78, URZ, 0xc0, !UPT ;  /* 0x0000007804047892 */ /* 0x000fc8000f8ec03f */
[----:B------:R-:W-:-:S04]  /*1ae0*/  UIADD3 UR4, UR45, 0x80, UR4 ;  /* 0x000000802d047890 */ /* 0x000fc8000fffe004 */
[----:B------:R-:W-:-:S09]  /*1af0*/  UPRMT UR4, URZ, 0x654, UR4 ;  /* 0x000006543f047896 */ /* 0x000fd20008000004 */
[----:B------:R-:W-:Y:S01]  /*1b00*/  SYNCS.ARRIVE.TRANS64.RED.A1T0 RZ, [UR4], RZ ;  /* 0x000000ffffff79a7 */ /* 0x000fe20008100404 */
[----:B------:R-:W-:Y:S05]  /*1b10*/  @P0 BRA `(.L_x_27) ;  /* 0x0000000000040947 */ /* 0x000fea0003800000 */
[----:B------:R-:W-:Y:S01]  /*1b20*/  BPT.TRAP 0x1 ;  /* 0x000000040000795c */ /* 0x000fe20000300000 */
.L_x_27:
[----:B------:R-:W-:Y:S01]  /*1b30*/  UIMAD UR41, UR41, 0xc0, URZ ;  /* 0x000000c0292978a4 */ /* 0x000fe2000f8e023f */
[C---:B------:R-:W-:Y:S01]  /*1b40*/  LOP3.LUT R0, R2.reuse, 0x3, RZ, 0xc0, !PT ;  /* 0x0000000302007812 */ /* 0x040fe200078ec0ff */
[----:B------:R-:W-:Y:S01]  /*1b50*/  IMAD.MOV.U32 R9, RZ, RZ, -0x2 ;  /* 0xfffffffeff097424 */ /* 0x000fe200078e00ff */
[----:B------:R-:W-:Y:S01]  /*1b60*/  ULDC UR9, c[0x0][0x288] ;  /* 0x0000a20000097ab9 */ /* 0x000fe20000000800 */
[----:B0-2---:R-:W-:Y:S01]  /*1b70*/  IMAD.SHL.U32 R4, R2, 0x2, RZ ;  /* 0x0000000202047824 */ /* 0x005fe200078e00ff */
[----:B------:R-:W-:Y:S01]  /*1b80*/  UIADD3 UR38, UR43, UR38, URZ ;  /* 0x000000262b267290 */ /* 0x000fe2000fffe03f */
[----:B------:R-:W-:Y:S01]  /*1b90*/  IMAD.U32 R5, RZ, RZ, UR41 ;  /* 0x00000029ff057e24 */ /* 0x000fe2000f8e00ff */
[----:B------:R-:W-:Y:S01]  /*1ba0*/  UIMAD.WIDE UR10, UR42, 0x100, URZ ;  /* 0x000001002a0a78a5 */ /* 0x000fe2000f8e023f */
[----:B------:R-:W-:Y:S01]  /*1bb0*/  IMAD R9, R0, R9, UR9 ;  /* 0x0000000900097e24 */ /* 0x000fe2000f8e0209 */
[----:B------:R-:W-:Y:S01]  /*1bc0*/  LOP3.LUT R0, R18, 0x1, RZ, 0xc0, !PT ;  /* 0x0000000112007812 */ /* 0x000fe200078ec0ff */
[----:B------:R-:W-:Y:S01]  /*1bd0*/  USHF.L.U32 UR42, UR42, 0x8, URZ ;  /* 0x000000082a2a7899 */ /* 0x000fe2000800063f */
[----:B------:R-:W-:Y:S01]  /*1be0*/  LOP3.LUT R4, R5, 0x6, R4, 0xf8, !PT ;  /* 0x0000000605047812 */ /* 0x000fe200078ef804 */
[----:B------:R-:W-:Y:S01]  /*1bf0*/  UISETP.GE.AND UP2, UPT, UR41, UR9, UPT ;  /* 0x000000092900728c */ /* 0x000fe2000bf46270 */
[----:B------:R-:W-:Y:S01]  /*1c00*/  SHF.R.U32.HI R3, RZ, 0x2, R2 ;  /* 0x00000002ff037819 */ /* 0x000fe20000011602 */
[----:B------:R-:W-:Y:S01]  /*1c10*/  ULDC UR8, c[0x0][0x284] ;  /* 0x0000a10000087ab9 */ /* 0x000fe20000000800 */
[----:B------:R-:W-:Y:S01]  /*1c20*/  USHF.R.U32.HI UR4, URZ, 0x4, UR38 ;  /* 0x000000043f047899 */ /* 0x000fe20008011626 */
[----:B------:R-:W-:Y:S01]  /*1c30*/  LOP3.LUT R5, R2, 0x60, RZ, 0xc0, !PT ;  /* 0x0000006002057812 */ /* 0x000fe200078ec0ff */
[----:B------:R-:W-:Y:S01]  /*1c40*/  IMAD.SHL.U32 R6, R0, 0x40, RZ ;  /* 0x0000004000067824 */ /* 0x000fe200078e00ff */
[----:B------:R-:W-:Y:S01]  /*1c50*/  UISETP.GE.OR UP2, UPT, UR42, UR8, UP2 ;  /* 0x000000082a00728c */ /* 0x000fe20009746670 */
[----:B------:R-:W-:Y:S01]  /*1c60*/  LOP3.LUT R3, R3, 0x7, RZ, 0xc0, !PT ;  /* 0x0000000703037812 */ /* 0x000fe200078ec0ff */
[----:B------:R-:W-:Y:S01]  /*1c70*/  ULOP3.LUT UR4, UR4, 0x1, URZ, 0xc0, !UPT ;  /* 0x0000000104047892 */ /* 0x000fe2000f8ec03f */
[----:B------:R-:W-:Y:S01]  /*1c80*/  SHF.R.U32.HI R8, RZ, 0x1, R5 ;  /* 0x00000001ff087819 */ /* 0x000fe20000011605 */
[----:B------:R-:W-:Y:S01]  /*1c90*/  USHF.R.S32.HI UR12, URZ, 0x1f, UR44 ;  /* 0x0000001f3f0c7899 */ /* 0x000fe2000801142c */
[--C-:B-1----:R-:W-:Y:S01]  /*1ca0*/  LOP3.LUT R23, R6, 0x40, R3.reuse, 0xe2, !PT ;  /* 0x0000004006177812 */ /* 0x102fe200078ee203 */
[----:B------:R-:W-:Y:S01]  /*1cb0*/  ULDC.64 UR6, c[0x0][0x5d0] ;  /* 0x0001740000067ab9 */ /* 0x000fe20000000a00 */
[----:B------:R-:W-:Y:S01]  /*1cc0*/  UISETP.GT.U32.AND UP0, UPT, UR38, 0xf, UPT ;  /* 0x0000000f2600788c */ /* 0x000fe2000bf04070 */
[----:B------:R-:W-:Y:S01]  /*1cd0*/  IADD3 R3, RZ, -R8, -R3 ;  /* 0x80000008ff037210 */ /* 0x000fe20007ffe803 */
[----:B------:R-:W-:Y:S01]  /*1ce0*/  UISETP.NE.U32.AND UP1, UPT, UR4, 0x1, UPT ;  /* 0x000000010400788c */ /* 0x000fe2000bf25070 */
[----:B------:R-:W-:Y:S01]  /*1cf0*/  PLOP3.LUT P0, PT, PT, PT, UP2, 0x80, 0x0 ;  /* 0x000000000000781c */ /* 0x000fe20003f0f028 */
[----:B------:R-:W-:Y:S01]  /*1d00*/  UIMAD UR5, UR12, UR6, URZ ;  /* 0x000000060c0572a4 */ /* 0x000fe2000f8e023f */
[--C-:B------:R-:W-:Y:S01]  /*1d10*/  SHF.R.S32.HI R5, RZ, 0x1f, R4.reuse ;  /* 0x0000001fff057819 */ /* 0x100fe20000011404 */
[----:B------:R-:W-:Y:S01]  /*1d20*/  UISETP.LT.U32.AND UP0, UPT, UR43, 0x10, UP0 ;  /* 0x000000102b00788c */ /* 0x000fe20008701070 */
[----:B------:R-:W-:Y:S01]  /*1d30*/  IMAD.U32 R7, RZ, RZ, UR6 ;  /* 0x00000006ff077e24 */ /* 0x000fe2000f8e00ff */
[----:B------:R-:W-:Y:S01]  /*1d40*/  UISETP.GT.U32.AND UP1, UPT, UR43, 0xf, !UP1 ;  /* 0x0000000f2b00788c */ /* 0x000fe2000cf24070 */
[----:B------:R-:W-:Y:S01]  /*1d50*/  IMAD R3, R0, -0x40, R3 ;  /* 0xffffffc000037824 */ /* 0x000fe200078e0203 */
[----:B------:R-:W-:Y:S01]  /*1d60*/  UIMAD UR5, UR44, UR7, UR5 ;  /* 0x000000072c0572a4 */ /* 0x000fe2000f8e0205 */
[----:B------:R-:W-:Y:S01]  /*1d70*/  IMAD.U32 R0, RZ, RZ, UR8 ;  /* 0x00000008ff007e24 */ /* 0x000fe2000f8e00ff */
[----:B------:R-:W-:Y:S01]  /*1d80*/  USEL UR6, URZ, 0x1, !UP0 ;  /* 0x000000013f067887 */ /* 0x000fe2000c000000 */
[----:B------:R-:W-:Y:S01]  /*1d90*/  IMAD.WIDE.U32 R6, R7, UR44, R4 ;  /* 0x0000002c07067c25 */ /* 0x000fe2000f8e0004 */
[----:B------:R-:W-:Y:S01]  /*1da0*/  USEL UR4, URZ, 0x1, !UP1 ;  /* 0x000000013f047887 */ /* 0x000fe2000c800000 */
[----:B------:R-:W-:Y:S01]  /*1db0*/  LOP3.LUT R23, R23, UR10, R8, 0xfe, !PT ;  /* 0x0000000a17177c12 */ /* 0x000fe2000f8efe08 */
[----:B------:R-:W-:Y:S01]  /*1dc0*/  ULOP3.LUT UR38, UR38, 0xf, URZ, 0xc0, !UPT ;  /* 0x0000000f26267892 */ /* 0x000fe2000f8ec03f */
[----:B------:R-:W-:Y:S01]  /*1dd0*/  IADD3 R3, R0, -UR42, R3 ;  /* 0x8000002a00037c10 */ /* 0x000fe2000fffe003 */
[----:B------:R-:W-:Y:S01]  /*1de0*/  ULOP3.LUT UR39, UR4, UR39, UR6, 0x96, !UPT ;  /* 0x0000002704277292 */ /* 0x000fe2000f8e9606 */
[----:B------:R-:W-:Y:S01]  /*1df0*/  VIADD R7, R7, UR5 ;  /* 0x0000000507077c36 */ /* 0x000fe20008000000 */
[----:B------:R-:W-:Y:S01]  /*1e00*/  UMOV UR42, 0xffffffff ;  /* 0xffffffff002a7882 */ /* 0x000fe20000000000 */
[----:B------:R-:W-:Y:S01]  /*1e10*/  VIADD R0, R9, -UR41 ;  /* 0x8000002909007c36 */ /* 0x000fe20008000000 */
[----:B------:R-:W-:Y:S08]  /*1e20*/  @P0 BRA `(.L_x_29) ;  /* 0x000000c4001c0947 */ /* 0x000ff00003800000 */
[----:B-----5:R-:W-:Y:S01]  /*1e30*/  FSETP.NEU.AND P0, PT, R19, RZ, PT ;  /* 0x000000ff1300720b */ /* 0x020fe20003f0d000 */
[----:B------:R-:W-:Y:S01]  /*1e40*/  ULDC.64 UR6, c[0x0][0x5c8] ;  /* 0x0001720000067ab9 */ /* 0x000fe20000000a00 */
[----:B------:R-:W-:Y:S01]  /*1e50*/  ISETP.GT.AND P3, PT, R3, RZ, PT ;  /* 0x000000ff0300720c */ /* 0x000fe20003f64270 */
[----:B------:R-:W-:Y:S01]  /*1e60*/  UIMAD UR4, UR11, UR6, URZ ;  /* 0x000000060b0472a4 */ /* 0x000fe2000f8e023f */
[----:B------:R-:W-:Y:S01]  /*1e70*/  MOV R8, UR7 ;  /* 0x0000000700087c02 */ /* 0x000fe20008000f00 */
[C---:B------:R-:W-:Y:S01]  /*1e80*/  IMAD.WIDE.U32 R216, R23.reuse, UR6, R6 ;  /* 0x0000000617d87c25 */ /* 0x040fe2000f8e0006 */
[----:B------:R-:W-:Y:S01]  /*1e90*/  BSSY B0, `(.L_x_29) ;  /* 0x0000c40000007945 */ /* 0x000fe20003800000 */
[----:B------:R-:W-:Y:S02]  /*1ea0*/  ISETP.GT.AND P1, PT, R0, RZ, P3 ;  /* 0x000000ff0000720c */ /* 0x000fe40001f24270 */
[----:B------:R-:W-:-:S04]  /*1eb0*/  IMAD R223, R23, R8, UR4 ;  /* 0x0000000417df7e24 */ /* 0x000fc8000f8e0208 */
[----:B------:R-:W-:Y:S01]  /*1ec0*/  IMAD.IADD R223, R217, 0x1, R223 ;  /* 0x00000001d9df7824 */ /* 0x000fe200078e02df */
[----:B------:R-:W-:Y:S06]  /*1ed0*/  @!P0 BRA `(.L_x_30) ;  /* 0x0000008c002c8947 */ /* 0x000fec0003800000 */
[----:B------:R-:W0:Y:S01]  /*1ee0*/  LDC.64 R6, c[0x0][0x5b8] ;  /* 0x00016e00ff067b82 */ /* 0x000e220000000a00 */
[----:B------:R-:W-:-:S07]  /*1ef0*/  ULDC.64 UR4, c[0x0][0x5c0] ;  /* 0x0001700000047ab9 */ /* 0x000fce0000000a00 */
[----:B------:R-:W1:Y:S08]  /*1f00*/  LDC.64 R8, c[0x0][0x5b0] ;  /* 0x00016c00ff087b82 */ /* 0x000e700000000a00 */
[----:B------:R-:W2:Y:S01]  /*1f10*/  LDC.64 R10, c[0x0][0x5a8] ;  /* 0x00016a00ff0a7b82 */ /* 0x000ea20000000a00 */
[----:B0-----:R-:W-:-:S04]  /*1f20*/  IMAD R12, R6, UR12, RZ ;  /* 0x0000000c060c7c24 */ /* 0x001fc8000f8e02ff */
[----:B------:R-:W-:Y:S02]  /*1f30*/  IMAD R7, R7, UR44, R12 ;  /* 0x0000002c07077c24 */ /* 0x000fe4000f8e020c */
[----:B------:R-:W-:-:S04]  /*1f40*/  IMAD.WIDE.U32 R12, R6, UR44, R4 ;  /* 0x0000002c060c7c25 */ /* 0x000fc8000f8e0004 */
[----:B-1----:R-:W-:Y:S02]  /*1f50*/  IMAD R14, R8, UR11, RZ ;  /* 0x0000000b080e7c24 */ /* 0x002fe4000f8e02ff */
[----:B------:R-:W-:Y:S02]  /*1f60*/  IMAD.IADD R15, R13, 0x1, R7 ;  /* 0x000000010d0f7824 */ /* 0x000fe400078e0207 */
[----:B------:R-:W-:Y:S02]  /*1f70*/  IMAD R221, R23, R9, R14 ;  /* 0x0000000917dd7224 */ /* 0x000fe400078e020e */
[----:B------:R-:W-:-:S04]  /*1f80*/  IMAD.MOV.U32 R14, RZ, RZ, R12 ;  /* 0x000000ffff0e7224 */ /* 0x000fc800078e000c */
[----:B------:R-:W-:-:S04]  /*1f90*/  IMAD.WIDE.U32 R20, R23, R8, R14 ;  /* 0x0000000817147225 */ /* 0x000fc800078e000e */
[----:B------:R-:W-:Y:S01]  /*1fa0*/  IMAD.IADD R21, R21, 0x1, R221 ;  /* 0x0000000115157824 */ /* 0x000fe200078e02dd */
[----:B--2---:R-:W-:-:S04]  /*1fb0*/  LEA R218, P0, R20, R10, 0x1 ;  /* 0x0000000a14da7211 */ /* 0x004fc800078008ff */
[----:B------:R-:W-:-:S05]  /*1fc0*/  LEA.HI.X R219, R20, R11, R21, 0x1, P0 ;  /* 0x0000000b14db7211 */ /* 0x000fca00000f0c15 */
[----:B------:R-:W2:Y:S01]  /*1fd0*/  @P1 LDG.E.LTC128B.U16 R222, desc[UR36][R218.64] ;  /* 0x00000024dade1981 */ /* 0x000ea2000c1e1520 */
[----:B------:R-:W-:Y:S01]  /*1fe0*/  BSSY B1, `(.L_x_31) ;  /* 0x0000013000017945 */ /* 0x000fe20003800000 */
[----:B--2---:R-:W-:-:S04]  /*1ff0*/  IMAD.U32 R20, R222, 0x10000, RZ ;  /* 0x00010000de147824 */ /* 0x004fc800078e00ff */
[----:B------:R-:W-:Y:S01]  /*2000*/  FMUL R21, R20, R19 ;  /* 0x0000001314157220 */ /* 0x000fe20000400000 */
[----:B------:R-:W-:-:S03]  /*2010*/  LEA R20, P0, R216, UR4, 0x1 ;  /* 0x00000004d8147c11 */ /* 0x000fc6000f8008ff */
[----:B------:R-:W-:Y:S01]  /*2020*/  FFMA R120, R120, R22, R21 ;  /* 0x0000001678787223 */ /* 0x000fe20000000015 */
[----:B------:R-:W-:-:S04]  /*2030*/  LEA.HI.X R21, R216, UR5, R223, 0x1, P0 ;  /* 0x00000005d8157c11 */ /* 0x000fc800080f0cdf */
[----:B------:R-:W-:-:S04]  /*2040*/  F2FP.BF16.F32.PACK_AB R120, RZ, R120 ;  /* 0x00000078ff78723e */ /* 0x000fc800000010ff */
[----:B------:R-:W-:-:S05]  /*2050*/  PRMT R217, R120, 0x7610, R217 ;  /* 0x0000761078d97816 */ /* 0x000fca00000000d9 */
[----:B------:R0:W-:Y:S02]  /*2060*/  @P1 STG.E.U16 desc[UR36][R20.64], R217 ;  /* 0x000000d914001986 */ /* 0x0001e4000c101524 */
[----:B0-----:R-:W-:-:S04]  /*2070*/  IMAD.WIDE.U32 R216, R23, R8, R4 ;  /* 0x0000000817d87225 */ /* 0x001fc800078e0004 */
[----:B------:R-:W-:Y:S02]  /*2080*/  IMAD.IADD R219, R221, 0x1, R217 ;  /* 0x00000001dddb7824 */ /* 0x000fe400078e02d9 */
[----:B------:R-:W-:-:S04]  /*2090*/  IMAD.MOV.U32 R218, RZ, RZ, R216 ;  /* 0x000000ffffda7224 */ /* 0x000fc800078e00d8 */
[----:B------:R-:W-:-:S04]  /*20a0*/  IMAD.WIDE.U32 R218, R6, UR44, R218 ;  /* 0x0000002c06da7c25 */ /* 0x000fc8000f8e00da */
[----:B------:R-:W-:Y:S01]  /*20b0*/  IMAD.IADD R120, R7, 0x1, R219 ;  /* 0x0000000107787824 */ /* 0x000fe200078e02db */
[----:B------:R-:W-:-:S04]  /*20c0*/  LEA R216, P0, R218, R10, 0x1 ;  /* 0x0000000adad87211 */ /* 0x000fc800078008ff */
[----:B------:R-:W-:Y:S02]  /*20d0*/  LEA.HI.X R217, R218, R11, R120, 0x1, P0 ;  /* 0x0000000bdad97211 */ /* 0x000fe400000f0c78 */
[----:B------:R-:W-:-:S13]  /*20e0*/  ISETP.GT.AND P0, PT, R0, 0x1, P3 ;  /* 0x000000010000780c */ /* 0x000fda0001f04270 */
[----:B------:R-:W-:Y:S05]  /*20f0*/  @!P0 BRA `(.L_x_32) ;  /* 0x0000000000048947 */ /* 0x000fea0003800000 */
[----:B------:R0:W5:Y:S02]  /*2100*/  LDG.E.LTC128B.U16 R222, desc[UR36][R216.64+0x2] ;  /* 0x00000224d8de7981 */ /* 0x000164000c1e1520 */
.L_x_32:
[----:B------:R-:W-:Y:S05]  /*2110*/  BSYNC B1 ;  /* 0x0000000000017941 */ /* 0x000fea0003800000 */
.L_x_31:
[----:B-----5:R-:W-:Y:S02]  /*2120*/  IMAD.U32 R120, R222, 0x10000, RZ ;  /* 0x00010000de787824 */ /* 0x020fe400078e00ff */
[----:B------:R-:W-:Y:S02]  /*2130*/  IMAD.SHL.U32 R218, R8, 0x8, RZ ;  /* 0x0000000808da7824 */ /* 0x000fe400078e00ff */
[----:B------:R-:W-:-:S04]  /*2140*/  FMUL R120, R120, R19 ;  /* 0x0000001378787220 */ /* 0x000fc80000400000 */
[----:B------:R-:W-:-:S05]  /*2150*/  FFMA R120, R121, R22, R120 ;  /* 0x0000001679787223 */ /* 0x000fca0000000078 */
[----:B------:R-:W-:-:S04]  /*2160*/  F2FP.BF16.F32.PACK_AB R120, RZ, R120 ;  /* 0x00000078ff78723e */ /* 0x000fc800000010ff */
[----:B------:R-:W-:-:S05]  /*2170*/  PRMT R219, R120, 0x7610, R219 ;  /* 0x0000761078db7816 */ /* 0x000fca00000000db */
[----:B------:R1:W-:Y:S02]  /*2180*/  @P0 STG.E.U16 desc[UR36][R20.64+0x2], R219 ;  /* 0x000002db14000986 */ /* 0x0003e4000c101524 */
[----:B-1----:R-:W-:-:S03]  /*2190*/  SHF.L.U64.HI R219, R8, 0x3, R9 ;  /* 0x0000000308db7819 */ /* 0x002fc60000010209 */
[----:B------:R-:W-:-:S04]  /*21a0*/  IMAD.WIDE.U32 R120, R23, R8, R218 ;  /* 0x0000000817787225 */ /* 0x000fc800078e00da */
[----:B------:R-:W-:Y:S01]  /*21b0*/  IMAD.IADD R225, R221, 0x1, R121 ;  /* 0x00000001dde17824 */ /* 0x000fe200078e0279 */
[-C--:B------:R-:W-:Y:S02]  /*21c0*/  IADD3 R220, P0, R4, R120.reuse, RZ ;  /* 0x0000007804dc7210 */ /* 0x080fe40007f1e0ff */
[----:B------:R-:W-:Y:S02]  /*21d0*/  IADD3 R223, P1, R12, R120, RZ ;  /* 0x000000780cdf7210 */ /* 0x000fe40007f3e0ff */
[----:B------:R-:W-:-:S03]  /*21e0*/  IADD3.X R221, R5, R225, RZ, P0, !PT ;  /* 0x000000e105dd7210 */ /* 0x000fc600007fe4ff */
[----:B------:R-:W-:-:S04]  /*21f0*/  IMAD.WIDE.U32 R220, R6, UR44, R220 ;  /* 0x0000002c06dc7c25 */ /* 0x000fc8000f8e00dc */
[----:B------:R-:W-:Y:S01]  /*2200*/  IMAD.IADD R121, R7, 0x1, R221 ;  /* 0x0000000107797824 */ /* 0x000fe200078e02dd */
[----:B------:R-:W-:-:S04]  /*2210*/  LEA R120, P0, R220, R10, 0x1 ;  /* 0x0000000adc787211 */ /* 0x000fc800078008ff */
[-C--:B------:R-:W-:Y:S01]  /*2220*/  LEA.HI.X R121, R220, R11.reuse, R121, 0x1, P0 ;  /* 0x0000000bdc797211 */ /* 0x080fe200000f0c79 */
[----:B------:R-:W-:Y:S01]  /*2230*/  IMAD.X R220, R225, 0x1, R15, P1 ;  /* 0x00000001e1dc7824 */ /* 0x000fe200008e060f */
[----:B------:R-:W-:Y:S02]  /*2240*/  ISETP.GT.AND P0, PT, R3, 0x8, PT ;  /* 0x000000080300780c */ /* 0x000fe40003f04270 */
[C---:B------:R-:W-:Y:S02]  /*2250*/  LEA R226, P1, R223.reuse, R10, 0x1 ;  /* 0x0000000adfe27211 */ /* 0x040fe400078208ff */
[----:B------:R-:W-:Y:S02]  /*2260*/  ISETP.GT.AND P2, PT, R0, RZ, P0 ;  /* 0x000000ff0000720c */ /* 0x000fe40000744270 */
[----:B------:R-:W-:-:S11]  /*2270*/  LEA.HI.X R227, R223, R11, R220, 0x1, P1 ;  /* 0x0000000bdfe37211 */ /* 0x000fd600008f0cdc */
[----:B------:R-:W2:Y:S01]  /*2280*/  @P2 LDG.E.LTC128B.U16 R222, desc[UR36][R226.64] ;  /* 0x00000024e2de2981 */ /* 0x000ea2000c1e1520 */
[----:B------:R-:W-:Y:S01]  /*2290*/  IMAD.U32 R223, RZ, RZ, UR6 ;  /* 0x00000006ffdf7e24 */ /* 0x000fe2000f8e00ff */
[----:B------:R-:W-:Y:S01]  /*22a0*/  BSSY B1, `(.L_x_33) ;  /* 0x0000010000017945 */ /* 0x000fe20003800000 */
[----:B------:R-:W-:Y:S02]  /*22b0*/  IMAD.U32 R225, RZ, RZ, UR6 ;  /* 0x00000006ffe17e24 */ /* 0x000fe4000f8e00ff */
[----:B------:R-:W-:Y:S02]  /*22c0*/  IMAD.SHL.U32 R223, R223, 0x10, RZ ;  /* 0x00000010dfdf7824 */ /* 0x000fe400078e00ff */
[----:B--2---:R-:W-:-:S04]  /*22d0*/  IMAD.U32 R220, R222, 0x10000, RZ ;  /* 0x00010000dedc7824 */ /* 0x004fc800078e00ff */
[----:B------:R-:W-:Y:S01]  /*22e0*/  FMUL R221, R220, R19 ;  /* 0x00000013dcdd7220 */ /* 0x000fe20000400000 */
[----:B------:R-:W-:-:S03]  /*22f0*/  IADD3 R220, P1, R223, R20, RZ ;  /* 0x00000014dfdc7210 */ /* 0x000fc60007f3e0ff */
[----:B------:R-:W-:Y:S01]  /*2300*/  FFMA R221, R122, R22, R221 ;  /* 0x000000167add7223 */ /* 0x000fe200000000dd */
[----:B------:R-:W-:-:S04]  /*2310*/  IMAD.U32 R122, RZ, RZ, UR7 ;  /* 0x00000007ff7a7e24 */ /* 0x000fc8000f8e00ff */
[----:B------:R-:W-:Y:S02]  /*2320*/  F2FP.BF16.F32.PACK_AB R221, RZ, R221 ;  /* 0x000000ddffdd723e */ /* 0x000fe400000010ff */
[--C-:B------:R-:W-:Y:S02]  /*2330*/  SHF.L.U64.HI R225, R225, 0x4, R122.reuse ;  /* 0x00000004e1e17819 */ /* 0x100fe4000001027a */
[----:B------:R-:W-:-:S03]  /*2340*/  PRMT R122, R221, 0x7610, R122 ;  /* 0x00007610dd7a7816 */ /* 0x000fc6000000007a */
[----:B------:R-:W-:Y:S01]  /*2350*/  IMAD.X R221, R225, 0x1, R21, P1 ;  /* 0x00000001e1dd7824 */ /* 0x000fe200008e0615 */
[----:B------:R-:W-:-:S04]  /*2360*/  ISETP.GT.AND P1, PT, R0, 0x1, P0 ;  /* 0x000000010000780c */ /* 0x000fc80000724270 */
[----:B------:R1:W-:Y:S09]  /*2370*/  @P2 STG.E.U16 desc[UR36][R220.64], R122 ;  /* 0x0000007adc002986 */ /* 0x0003f2000c101524 */
[----:B------:R-:W-:Y:S05]  /*2380*/  @!P1 BRA `(.L_x_34) ;  /* 0x0000000000049947 */ /* 0x000fea0003800000 */
[----:B------:R2:W5:Y:S02]  /*2390*/  LDG.E.LTC128B.U16 R222, desc[UR36][R120.64+0x2] ;  /* 0x0000022478de7981 */ /* 0x000564000c1e1520 */
.L_x_34:
[----:B------:R-:W-:Y:S05]  /*23a0*/  BSYNC B1 ;  /* 0x0000000000017941 */ /* 0x000fea0003800000 */
.L_x_33:
[----:B-1---5:R-:W-:Y:S01]  /*23b0*/  IMAD.U32 R122, R222, 0x10000, RZ ;  /* 0x00010000de7a7824 */ /* 0x022fe200078e00ff */
[----:B------:R-:W-:Y:S03]  /*23c0*/  BSSY B1, `(.L_x_35) ;  /* 0x000000b000017945 */ /* 0x000fe60003800000 */
[----:B------:R-:W-:-:S04]  /*23d0*/  FMUL R122, R122, R19 ;  /* 0x000000137a7a7220 */ /* 0x000fc80000400000 */
[----:B------:R-:W-:Y:S01]  /*23e0*/  FFMA R122, R123, R22, R122 ;  /* 0x000000167b7a7223 */ /* 0x000fe2000000007a */
[----:B------:R-:W-:-:S04]  /*23f0*/  @P1 IMAD.MOV.U32 R123, RZ, RZ, R221 ;  /* 0x000000ffff7b1224 */ /* 0x000fc800078e00dd */
[----:B------:R-:W-:-:S04]  /*2400*/  F2FP.BF16.F32.PACK_AB R122, RZ, R122 ;  /* 0x0000007aff7a723e */ /* 0x000fc800000010ff */
[----:B------:R-:W-:Y:S01]  /*2410*/  PRMT R224, R122, 0x7610, R224 ;  /* 0x000076107ae07816 */ /* 0x000fe200000000e0 */
[----:B------:R-:W-:-:S05]  /*2420*/  @P1 IMAD.MOV.U32 R122, RZ, RZ, R220 ;  /* 0x000000ffff7a1224 */ /* 0x000fca00078e00dc */
[----:B------:R1:W-:Y:S01]  /*2430*/  @P1 STG.E.U16 desc[UR36][R122.64+0x2], R224 ;  /* 0x000002e07a001986 */ /* 0x0003e2000c101524 */
[----:B------:R-:W-:-:S13]  /*2440*/  ISETP.GT.AND P1, PT, R0, 0x8, P3 ;  /* 0x000000080000780c */ /* 0x000fda0001f24270 */
[----:B-1----:R-:W-:Y:S05]  /*2450*/  @!P1 BRA `(.L_x_36) ;  /* 0x0000000000049947 */ /* 0x002fea0003800000 */
[----:B------:R1:W5:Y:S02]  /*2460*/  LDG.E.LTC128B.U16 R222, desc[UR36][R216.64+0x10] ;  /* 0x00001024d8de7981 */ /* 0x000364000c1e1520 */
.L_x_36:
[----:B------:R-:W-:Y:S05]  /*2470*/  BSYNC B1 ;  /* 0x0000000000017941 */ /* 0x000fea0003800000 */
.L_x_35:
[----:B-----5:R-:W-:Y:S01]  /*2480*/  SHF.L.U32 R122, R222, 0x10, RZ ;  /* 0x00000010de7a7819 */ /* 0x020fe200000006ff */
[----:B------:R-:W-:Y:S04]  /*2490*/  BSSY B1, `(.L_x_37) ;  /* 0x0000008000017945 */ /* 0x000fe80003800000 */
[----:B------:R-:W-:-:S04]  /*24a0*/  FMUL R123, R122, R19 ;  /* 0x000000137a7b7220 */ /* 0x000fc80000400000 */
[----:B------:R-:W-:-:S05]  /*24b0*/  FFMA R123, R124, R22, R123 ;  /* 0x000000167c7b7223 */ /* 0x000fca000000007b */
[----:B------:R-:W-:-:S05]  /*24c0*/  F2FP.BF16.F32.PACK_AB R123, RZ, R123 ;  /* 0x0000007bff7b723e */ /* 0x000fca00000010ff */
[----:B------:R3:W-:Y:S01]  /*24d0*/  @P1 STG.E.U16 desc[UR36][R20.64+0x10], R123 ;  /* 0x0000107b14001986 */ /* 0x0007e2000c101524 */
[----:B------:R-:W-:-:S13]  /*24e0*/  ISETP.GT.AND P1, PT, R0, 0x9, P3 ;  /* 0x000000090000780c */ /* 0x000fda0001f24270 */
[----:B---3--:R-:W-:Y:S05]  /*24f0*/  @!P1 BRA `(.L_x_38) ;  /* 0x0000000000049947 */ /* 0x008fea0003800000 */
[----:B------:R3:W5:Y:S02]  /*2500*/  LDG.E.LTC128B.U16 R222, desc[UR36][R216.64+0x12] ;  /* 0x00001224d8de7981 */ /* 0x000764000c1e1520 */
.L_x_38:
[----:B------:R-:W-:Y:S05]  /*2510*/  BSYNC B1 ;  /* 0x0000000000017941 */ /* 0x000fea0003800000 */
.L_x_37:
[----:B-----5:R-:W-:Y:S01]  /*2520*/  IMAD.U32 R122, R222, 0x10000, RZ ;  /* 0x00010000de7a7824 */ /* 0x020fe200078e00ff */
[----:B------:R-:W-:Y:S01]  /*2530*/  ISETP.GT.AND P2, PT, R0, 0x8, P0 ;  /* 0x000000080000780c */ /* 0x000fe20000744270 */
[----:B------:R-:W-:Y:S02]  /*2540*/  BSSY B1, `(.L_x_39) ;  /* 0x0000007000017945 */ /* 0x000fe40003800000 */
[----:B------:R-:W-:-:S04]  /*2550*/  FMUL R122, R122, R19 ;  /* 0x000000137a7a7220 */ /* 0x000fc80000400000 */
[----:B------:R-:W-:-:S05]  /*2560*/  FFMA R122, R125, R22, R122 ;  /* 0x000000167d7a7223 */ /* 0x000fca000000007a */
[----:B------:R-:W-:-:S05]  /*2570*/  F2FP.BF16.F32.PACK_AB R122, RZ, R122 ;  /* 0x0000007aff7a723e */ /* 0x000fca00000010ff */
[----:B------:R4:W-:Y:S01]  /*2580*/  @P1 STG.E.U16 desc[UR36][R20.64+0x12], R122 ;  /* 0x0000127a14001986 */ /* 0x0009e2000c101524 */
[----:B------:R-:W-:Y:S05]  /*2590*/  @!P2 BRA `(.L_x_40) ;  /* 0x000000000004a947 */ /* 0x000fea0003800000 */
[----:B------:R0:W5:Y:S02]  /*25a0*/  LDG.E.LTC128B.U16 R222, desc[UR36][R120.64+0x10] ;  /* 0x0000102478de7981 */ /* 0x000164000c1e1520 */
.L_x_40:
[----:B------:R-:W-:Y:S05]  /*25b0*/  BSYNC B1 ;  /* 0x0000000000017941 */ /* 0x000fea0003800000 */
.L_x_39:
[----:B----45:R-:W-:Y:S01]  /*25c0*/  IMAD.U32 R122, R222, 0x10000, RZ ;  /* 0x00010000de7a7824 */ /* 0x030fe200078e00ff */
[----:B------:R-:W-:Y:S01]  /*25d0*/  ISETP.GT.AND P1, PT, R0, 0x9, P0 ;  /* 0x000000090000780c */ /* 0x000fe20000724270 */
[----:B------:R-:W-:Y:S02]  /*25e0*/  BSSY B1, `(.L_x_41) ;  /* 0x000000a000017945 */ /* 0x000fe40003800000 */
[----:B------:R-:W-:Y:S01]  /*25f0*/  FMUL R123, R122, R19 ;  /* 0x000000137a7b7220 */ /* 0x000fe20000400000 */
[----:B------:R-:W-:-:S03]  /*2600*/  @P2 IMAD.MOV.U32 R122, RZ, RZ, R220 ;  /* 0x000000ffff7a2224 */ /* 0x000fc600078e00dc */
[----:B------:R-:W-:-:S05]  /*2610*/  FFMA R123, R126, R22, R123 ;  /* 0x000000167e7b7223 */ /* 0x000fca000000007b */
[----:B------:R-:W-:-:S04]  /*2620*/  F2FP.BF16.F32.PACK_AB R123, RZ, R123 ;  /* 0x0000007bff7b723e */ /* 0x000fc800000010ff */
[----:B------:R-:W-:Y:S01]  /*2630*/  PRMT R124, R123, 0x7610, R124 ;  /* 0x000076107b7c7816 */ /* 0x000fe2000000007c */
[----:B------:R-:W-:-:S05]  /*2640*/  @P2 IMAD.MOV.U32 R123, RZ, RZ, R221 ;  /* 0x000000ffff7b2224 */ /* 0x000fca00078e00dd */
[----:B------:R4:W-:Y:S01]  /*2650*/  @P2 STG.E.U16 desc[UR36][R122.64+0x10], R124 ;  /* 0x0000107c7a002986 */ /* 0x0009e2000c101524 */
[----:B------:R-:W-:Y:S05]  /*2660*/  @!P1 BRA `(.L_x_42) ;  /* 0x0000000000049947 */ /* 0x000fea0003800000 */
[----:B------:R0:W5:Y:S02]  /*2670*/  LDG.E.LTC128B.U16 R222, desc[UR36][R120.64+0x12] ;  /* 0x0000122478de7981 */ /* 0x000164000c1e1520 */
.L_x_42:
[----:B------:R-:W-:Y:S05]  /*2680*/  BSYNC B1 ;  /* 0x0000000000017941 */ /* 0x000fea0003800000 */
.L_x_41:
[----:B----45:R-:W-:Y:S01]  /*2690*/  IMAD.U32 R122, R222, 0x10000, RZ ;  /* 0x00010000de7a7824 */ /* 0x030fe200078e00ff */
[----:B------:R-:W-:Y:S01]  /*26a0*/  ISETP.GT.AND P2, PT, R0, 0x10, P3 ;  /* 0x000000100000780c */ /* 0x000fe20001f44270 */
[----:B------:R-:W-:Y:S01]  /*26b0*/  @P1 IMAD.MOV.U32 R123, RZ, RZ, R221 ;  /* 0x000000ffff7b1224 */ /* 0x000fe200078e00dd */
[----:B------:R-:W-:Y:S01]  /*26c0*/  BSSY B1, `(.L_x_43) ;  /* 0x0000009000017945 */ /* 0x000fe20003800000 */
[----:B------:R-:W-:-:S04]  /*26d0*/  FMUL R122, R122, R19 ;  /* 0x000000137a7a7220 */ /* 0x000fc80000400000 */
[----:B------:R-:W-:-:S05]  /*26e0*/  FFMA R122, R127, R22, R122 ;  /* 0x000000167f7a7223 */ /* 0x000fca000000007a */
[----:B------:R-:W-:-:S04]  /*26f0*/  F2FP.BF16.F32.PACK_AB R122, RZ, R122 ;  /* 0x0000007aff7a723e */ /* 0x000fc800000010ff */
[----:B------:R-:W-:Y:S01]  /*2700*/  PRMT R124, R122, 0x7610, R124 ;  /* 0x000076107a7c7816 */ /* 0x000fe2000000007c */
[----:B------:R-:W-:-:S05]  /*2710*/  @P1 IMAD.MOV.U32 R122, RZ, RZ, R220 ;  /* 0x000000ffff7a1224 */ /* 0x000fca00078e00dc */
[----:B------:R4:W-:Y:S01]  /*2720*/  @P1 STG.E.U16 desc[UR36][R122.64+0x12], R124 ;  /* 0x0000127c7a001986 */ /* 0x0009e2000c101524 */
[----:B------:R-:W-:Y:S05]  /*2730*/  @!P2 BRA `(.L_x_44) ;  /* 0x000000000004a947 */ /* 0x000fea0003800000 */
[----:B------:R0:W5:Y:S02]  /*2740*/  LDG.E.LTC128B.U16 R222, desc[UR36][R216.64+0x20] ;  /* 0x00002024d8de7981 */ /* 0x000164000c1e1520 */
.L_x_44:
[----:B------:R-:W-:Y:S05]  /*2750*/  BSYNC B1 ;  /* 0x0000000000017941 */ /* 0x000fea0003800000 */
.L_x_43:
[----:B----45:R-:W-:Y:S01]  /*2760*/  IMAD.U32 R122, R222, 0x10000, RZ ;  /* 0x00010000de7a7824 */ /* 0x030fe200078e00ff */
        /* <DEDUP_REMOVED lines=8> */
.L_x_46:
[----:B------:R-:W-:Y:S05]  /*27f0*/  BSYNC B1 ;  /* 0x0000000000017941 */ /* 0x000fea0003800000 */
.L_x_45:
        /* <DEDUP_REMOVED lines=9> */
.L_x_48:
[----:B------:R-:W-:Y:S05]  /*2890*/  BSYNC B1 ;  /* 0x0000000000017941 */ /* 0x000fea0003800000 */
.L_x_47:
[----:B0----5:R-:W-:Y:S01]  /*28a0*/  IMAD.U32 R122, R222, 0x10000, RZ ;  /* 0x00010000de7a7824 */ /* 0x021fe200078e00ff */
[----:B------:R-:W-:Y:S01]  /*28b0*/  ISETP.GT.AND P1, PT, R0, 0x11, P0 ;  /* 0x000000110000780c */ /* 0x000fe20000724270 */
[----:B------:R-:W-:Y:S02]  /*28c0*/  BSSY B1, `(.L_x_49) ;  /* 0x000000a000017945 */ /* 0x000fe40003800000 */
[----:B----4-:R-:W-:Y:S01]  /*28d0*/  FMUL R123, R122, R19 ;  /* 0x000000137a7b7220 */ /* 0x010fe20000400000 */
[----:B------:R-:W-:-:S03]  /*28e0*/  @P2 IMAD.MOV.U32 R122, RZ, RZ, R220 ;  /* 0x000000ffff7a2224 */ /* 0x000fc600078e00dc */
[----:B------:R-:W-:-:S05]  /*28f0*/  FFMA R123, R130, R22, R123 ;  /* 0x00000016827b7223 */ /* 0x000fca000000007b */
[----:B------:R-:W-:-:S04]  /*2900*/  F2FP.BF16.F32.PACK_AB R123, RZ, R123 ;  /* 0x0000007bff7b723e */ /* 0x000fc800000010ff */
[----:B------:R-:W-:Y:S02]  /*2910*/  PRMT R124, R123, 0x7610, R124 ;  /* 0x000076107b7c7816 */ /* 0x000fe4000000007c */
[----:B------:R-:W-:-:S05]  /*2920*/  @P2 MOV R123, R221 ;  /* 0x000000dd007b2202 */ /* 0x000fca0000000f00 */
[----:B------:R0:W-:Y:S01]  /*2930*/  @P2 STG.E.U16 desc[UR36][R122.64+0x20], R124 ;  /* 0x0000207c7a002986 */ /* 0x0001e2000c101524 */
[----:B------:R-:W-:Y:S05]  /*2940*/  @!P1 BRA `(.L_x_50) ;  /* 0x0000000000049947 */ /* 0x000fea0003800000 */
[----:B------:R4:W5:Y:S02]  /*2950*/  LDG.E.LTC128B.U16 R222, desc[UR36][R120.64+0x22] ;  /* 0x0000222478de7981 */ /* 0x000964000c1e1520 */
.L_x_50:
[----:B------:R-:W-:Y:S05]  /*2960*/  BSYNC B1 ;  /* 0x0000000000017941 */ /* 0x000fea0003800000 */
.L_x_49:
[----:B0----5:R-:W-:Y:S01]  /*2970*/  IMAD.U32 R122, R222, 0x10000, RZ ;  /* 0x00010000de7a7824 */ /* 0x021fe200078e00ff */
        /* <DEDUP_REMOVED lines=11> */
.L_x_52:
[----:B------:R-:W-:Y:S05]  /*2a30*/  BSYNC B1 ;  /* 0x0000000000017941 */ /* 0x000fea0003800000 */
.L_x_51:
[----:B0----5:R-:W-:Y:S01]  /*2a40*/  IMAD.U32 R122, R222, 0x10000, RZ ;  /* 0x00010000de7a7824 */ /* 0x021fe200078e00ff */
        /* <DEDUP_REMOVED lines=8> */
.L_x_54:
[----:B------:R-:W-:Y:S05]  /*2ad0*/  BSYNC B1 ;  /* 0x0000000000017941 */ /* 0x000fea0003800000 */
.L_x_53:
        /* <DEDUP_REMOVED lines=9> */
.L_x_56:
[----:B------:R-:W-:Y:S05]  /*2b70*/  BSYNC B1 ;  /* 0x0000000000017941 */ /* 0x000fea0003800000 */
.L_x_55:
[----:B0----5:R-:W-:Y:S01]  /*2b80*/  IMAD.U32 R122, R222, 0x10000, RZ ;  /* 0x00010000de7a7824 */ /* 0x021fe200078e00ff */
        /* <DEDUP_REMOVED lines=11> */
.L_x_58:
[----:B------:R-:W-:Y:S05]  /*2c40*/  BSYNC B1 ;  /* 0x0000000000017941 */ /* 0x000fea0003800000 */
.L_x_57:
        /* <DEDUP_REMOVED lines=12> */
.L_x_60:
[----:B------:R-:W-:Y:S05]  /*2d10*/  BSYNC B1 ;  /* 0x0000000000017941 */ /* 0x000fea0003800000 */
.L_x_59:
[----:B0----5:R-:W-:Y:S01]  /*2d20*/  SHF.L.U32 R122, R222, 0x10, RZ ;  /* 0x00000010de7a7819 */ /* 0x021fe200000006ff */
[----:B------:R-:W-:Y:S01]  /*2d30*/  BSSY B1, `(.L_x_61) ;  /* 0x0000008000017945 */ /* 0x000fe20003800000 */
[----:B------:R-:W-:-:S03]  /*2d40*/  ISETP.GT.AND P1, PT, R0, 0x21, P3 ;  /* 0x000000210000780c */ /* 0x000fc60001f24270 */
[----:B------:R-:W-:-:S04]  /*2d50*/  FMUL R123, R122, R19 ;  /* 0x000000137a7b7220 */ /* 0x000fc80000400000 */
[----:B------:R-:W-:-:S05]  /*2d60*/  FFMA R123, R136, R22, R123 ;  /* 0x00000016887b7223 */ /* 0x000fca000000007b */
[----:B------:R-:W-:-:S05]  /*2d70*/  F2FP.BF16.F32.PACK_AB R123, RZ, R123 ;  /* 0x0000007bff7b723e */ /* 0x000fca00000010ff */
[----:B------:R0:W-:Y:S01]  /*2d80*/  @P2 STG.E.U16 desc[UR36][R20.64+0x40], R123 ;  /* 0x0000407b14002986 */ /* 0x0001e2000c101524 */
[----:B------:R-:W-:Y:S05]  /*2d90*/  @!P1 BRA `(.L_x_62) ;  /* 0x0000000000049947 */ /* 0x000fea0003800000 */
[----:B------:R0:W5:Y:S02]  /*2da0*/  LDG.E.LTC128B.U16 R222, desc[UR36][R216.64+0x42] ;  /* 0x00004224d8de7981 */ /* 0x000164000c1e1520 */
.L_x_62:
[----:B------:R-:W-:Y:S05]  /*2db0*/  BSYNC B1 ;  /* 0x0000000000017941 */ /* 0x000fea0003800000 */
.L_x_61:
        /* <DEDUP_REMOVED lines=9> */
.L_x_64:
[----:B------:R-:W-:Y:S05]  /*2e50*/  BSYNC B1 ;  /* 0x0000000000017941 */ /* 0x000fea0003800000 */
.L_x_63:
        /* <DEDUP_REMOVED lines=12> */
.L_x_66:
[----:B------:R-:W-:Y:S05]  /*2f20*/  BSYNC B1 ;  /* 0x0000000000017941 */ /* 0x000fea0003800000 */
.L_x_65:
        /* <DEDUP_REMOVED lines=12> */
.L_x_68:
[----:B------:R-:W-:Y:S05]  /*2ff0*/  BSYNC B1 ;  /* 0x0000000000017941 */ /* 0x000fea0003800000 */
.L_x_67:
        /* <DEDUP_REMOVED lines=9> */
.L_x_70:
[----:B------:R-:W-:Y:S05]  /*3090*/  BSYNC B1 ;  /* 0x0000000000017941 */ /* 0x000fea0003800000 */
.L_x_69:
        /* <DEDUP_REMOVED lines=9> */
.L_x_72:
[----:B------:R-:W-:Y:S05]  /*3130*/  BSYNC B1 ;  /* 0x0000000000017941 */ /* 0x000fea0003800000 */
.L_x_71:
[----:B0----5:R-:W-:Y:S01]  /*3140*/  IMAD.U32 R122, R222, 0x10000, RZ ;  /* 0x00010000de7a7824 */ /* 0x021fe200078e00ff */
[----:B------:R-:W-:Y:S01]  /*3150*/  ISETP.GT.AND P1, PT, R0, 0x29, P0 ;  /* 0x000000290000780c */ /* 0x000fe20000724270 */
[----:B------:R-:W-:Y:S02]  /*3160*/  BSSY B1, `(.L_x_73) ;  /* 0x000000a000017945 */ /* 0x000fe40003800000 */
[----:B------:R-:W-:Y:S01]  /*3170*/  FMUL R123, R122, R19 ;  /* 0x000000137a7b7220 */ /* 0x000fe20000400000 */
        /* <DEDUP_REMOVED lines=8> */
.L_x_74:
[----:B------:R-:W-:Y:S05]  /*3200*/  BSYNC B1 ;  /* 0x0000000000017941 */ /* 0x000fea0003800000 */
.L_x_73:
        /* <DEDUP_REMOVED lines=12> */
.L_x_76:
[----:B------:R-:W-:Y:S05]  /*32d0*/  BSYNC B1 ;  /* 0x0000000000017941 */ /* 0x000fea0003800000 */
.L_x_75:
        /* <DEDUP_REMOVED lines=9> */
.L_x_78:
[----:B------:R-:W-:Y:S05]  /*3370*/  BSYNC B1 ;  /* 0x0000000000017941 */ /* 0x000fea0003800000 */
.L_x_77:
        /* <DEDUP_REMOVED lines=9> */
.L_x_80:
[----:B------:R-:W-:Y:S05]  /*3410*/  BSYNC B1 ;  /* 0x0000000000017941 */ /* 0x000fea0003800000 */
.L_x_79:
        /* <DEDUP_REMOVED lines=12> */
.L_x_82:
[----:B------:R-:W-:Y:S05]  /*34e0*/  BSYNC B1 ;  /* 0x0000000000017941 */ /* 0x000fea0003800000 */
.L_x_81:
        /* <DEDUP_REMOVED lines=12> */
.L_x_84:
[----:B------:R-:W-:Y:S05]  /*35b0*/  BSYNC B1 ;  /* 0x0000000000017941 */ /* 0x000fea0003800000 */
.L_x_83:
        /* <DEDUP_REMOVED lines=9> */
.L_x_86:
[----:B------:R-:W-:Y:S05]  /*3650*/  BSYNC B1 ;  /* 0x0000000000017941 */ /* 0x000fea0003800000 */
.L_x_85:
        /* <DEDUP_REMOVED lines=9> */
.L_x_88:
[----:B------:R-:W-:Y:S05]  /*36f0*/  BSYNC B1 ;  /* 0x0000000000017941 */ /* 0x000fea0003800000 */
.L_x_87:
        /* <DEDUP_REMOVED lines=12> */
.L_x_90:
[----:B------:R-:W-:Y:S05]  /*37c0*/  BSYNC B1 ;  /* 0x0000000000017941 */ /* 0x000fea0003800000 */
.L_x_89:
        /* <DEDUP_REMOVED lines=12> */
.L_x_92:
[----:B------:R-:W-:Y:S05]  /*3890*/  BSYNC B1 ;  /* 0x0000000000017941 */ /* 0x000fea0003800000 */
.L_x_91:
        /* <DEDUP_REMOVED lines=9> */
.L_x_94:
[----:B------:R-:W-:Y:S05]  /*3930*/  BSYNC B1 ;  /* 0x0000000000017941 */ /* 0x000fea0003800000 */
.L_x_93:
        /* <DEDUP_REMOVED lines=9> */
.L_x_96:
[----:B------:R-:W-:Y:S05]  /*39d0*/  BSYNC B1 ;  /* 0x0000000000017941 */ /* 0x000fea0003800000 */
.L_x_95:
        /* <DEDUP_REMOVED lines=12> */
.L_x_98:
[----:B------:R-:W-:Y:S05]  /*3aa0*/  BSYNC B1 ;  /* 0x0000000000017941 */ /* 0x000fea0003800000 */
.L_x_97:
        /* <DEDUP_REMOVED lines=12> */
.L_x_100:
[----:B------:R-:W-:Y:S05]  /*3b70*/  BSYNC B1 ;  /* 0x0000000000017941 */ /* 0x000fea0003800000 */
.L_x_99:
        /* <DEDUP_REMOVED lines=9> */
.L_x_102:
[----:B------:R-:W-:Y:S05]  /*3c10*/  BSYNC B1 ;  /* 0x0000000000017941 */ /* 0x000fea0003800000 */
.L_x_101:
        /* <DEDUP_REMOVED lines=9> */
.L_x_104:
[----:B------:R-:W-:Y:S05]  /*3cb0*/  BSYNC B1 ;  /* 0x0000000000017941 */ /* 0x000fea0003800000 */
.L_x_103:
        /* <DEDUP_REMOVED lines=12> */
.L_x_106:
[----:B------:R-:W-:Y:S05]  /*3d80*/  BSYNC B1 ;  /* 0x0000000000017941 */ /* 0x000fea0003800000 */
.L_x_105:
        /* <DEDUP_REMOVED lines=12> */
.L_x_108:
[----:B------:R-:W-:Y:S05]  /*3e50*/  BSYNC B1 ;  /* 0x0000000000017941 */ /* 0x000fea0003800000 */
.L_x_107:
        /* <DEDUP_REMOVED lines=9> */
.L_x_110:
[----:B------:R-:W-:Y:S05]  /*3ef0*/  BSYNC B1 ;  /* 0x0000000000017941 */ /* 0x000fea0003800000 */
.L_x_109:
        /* <DEDUP_REMOVED lines=9> */
.L_x_112:
[----:B------:R-:W-:Y:S05]  /*3f90*/  BSYNC B1 ;  /* 0x0000000000017941 */ /* 0x000fea0003800000 */
.L_x_111:
        /* <DEDUP_REMOVED lines=12> */
.L_x_114:
[----:B------:R-:W-:Y:S05]  /*4060*/  BSYNC B1 ;  /* 0x0000000000017941 */ /* 0x000fea0003800000 */
.L_x_113:
        /* <DEDUP_REMOVED lines=12> */
.L_x_116:
[----:B------:R-:W-:Y:S05]  /*4130*/  BSYNC B1 ;  /* 0x0000000000017941 */ /* 0x000fea0003800000 */
.L_x_115:
        /* <DEDUP_REMOVED lines=9> */
.L_x_118:
[----:B------:R-:W-:Y:S05]  /*41d0*/  BSYNC B1 ;  /* 0x0000000000017941 */ /* 0x000fea0003800000 */
.L_x_117:
        /* <DEDUP_REMOVED lines=9> */
.L_x_120:
[----:B------:R-:W-:Y:S05]  /*4270*/  BSYNC B1 ;  /* 0x0000000000017941 */ /* 0x000fea0003800000 */
.L_x_119:
        /* <DEDUP_REMOVED lines=12> */
.L_x_122:
[----:B------:R-:W-:Y:S05]  /*4340*/  BSYNC B1 ;  /* 0x0000000000017941 */ /* 0x000fea0003800000 */
.L_x_121:
        /* <DEDUP_REMOVED lines=12> */
.L_x_124:
[----:B------:R-:W-:Y:S05]  /*4410*/  BSYNC B1 ;  /* 0x0000000000017941 */ /* 0x000fea0003800000 */
.L_x_123:
        /* <DEDUP_REMOVED lines=9> */
.L_x_126:
[----:B------:R-:W-:Y:S05]  /*44b0*/  BSYNC B1 ;  /* 0x0000000000017941 */ /* 0x000fea0003800000 */
.L_x_125:
        /* <DEDUP_REMOVED lines=9> */
.L_x_128:
[----:B------:R-:W-:Y:S05]  /*4550*/  BSYNC B1 ;  /* 0x0000000000017941 */ /* 0x000fea0003800000 */
.L_x_127:
        /* <DEDUP_REMOVED lines=12> */
.L_x_130:
[----:B------:R-:W-:Y:S05]  /*4620*/  BSYNC B1 ;  /* 0x0000000000017941 */ /* 0x000fea0003800000 */
.L_x_129:
        /* <DEDUP_REMOVED lines=12> */
.L_x_132:
[----:B------:R-:W-:Y:S05]  /*46f0*/  BSYNC B1 ;  /* 0x0000000000017941 */ /* 0x000fea0003800000 */
.L_x_131:
        /* <DEDUP_REMOVED lines=9> */
.L_x_134:
[----:B------:R-:W-:Y:S05]  /*4790*/  BSYNC B1 ;  /* 0x0000000000017941 */ /* 0x000fea0003800000 */
.L_x_133:
        /* <DEDUP_REMOVED lines=9> */
.L_x_136:
[----:B------:R-:W-:Y:S05]  /*4830*/  BSYNC B1 ;  /* 0x0000000000017941 */ /* 0x000fea0003800000 */
.L_x_135:
        /* <DEDUP_REMOVED lines=12> */
.L_x_138:
[----:B------:R-:W-:Y:S05]  /*4900*/  BSYNC B1 ;  /* 0x0000000000017941 */ /* 0x000fea0003800000 */
.L_x_137:
        /* <DEDUP_REMOVED lines=12> */
.L_x_140:
[----:B------:R-:W-:Y:S05]  /*49d0*/  BSYNC B1 ;  /* 0x0000000000017941 */ /* 0x000fea0003800000 */
.L_x_139:
        /* <DEDUP_REMOVED lines=9> */
.L_x_142:
[----:B------:R-:W-:Y:S05]  /*4a70*/  BSYNC B1 ;  /* 0x0000000000017941 */ /* 0x000fea0003800000 */
.L_x_141:
        /* <DEDUP_REMOVED lines=9> */
.L_x_144:
[----:B------:R-:W-:Y:S05]  /*4b10*/  BSYNC B1 ;  /* 0x0000000000017941 */ /* 0x000fea0003800000 */
.L_x_143:
        /* <DEDUP_REMOVED lines=12> */
.L_x_146:
[----:B------:R-:W-:Y:S05]  /*4be0*/  BSYNC B1 ;  /* 0x0000000000017941 */ /* 0x000fea0003800000 */
.L_x_145:
        /* <DEDUP_REMOVED lines=12> */
.L_x_148:
[----:B------:R-:W-:Y:S05]  /*4cb0*/  BSYNC B1 ;  /* 0x0000000000017941 */ /* 0x000fea0003800000 */
.L_x_147:
        /* <DEDUP_REMOVED lines=9> */
.L_x_150:
[----:B------:R-:W-:Y:S05]  /*4d50*/  BSYNC B1 ;  /* 0x0000000000017941 */ /* 0x000fea0003800000 */
.L_x_149:
        /* <DEDUP_REMOVED lines=9> */
.L_x_152:
[----:B------:R-:W-:Y:S05]  /*4df0*/  BSYNC B1 ;  /* 0x0000000000017941 */ /* 0x000fea0003800000 */
.L_x_151:
        /* <DEDUP_REMOVED lines=12> */
.L_x_154:
[----:B------:R-:W-:Y:S05]  /*4ec0*/  BSYNC B1 ;  /* 0x0000000000017941 */ /* 0x000fea0003800000 */
.L_x_153:
        /* <DEDUP_REMOVED lines=12> */
.L_x_156:
[----:B------:R-:W-:Y:S05]  /*4f90*/  BSYNC B1 ;  /* 0x0000000000017941 */ /* 0x000fea0003800000 */
.L_x_155:
        /* <DEDUP_REMOVED lines=9> */
.L_x_158:
[----:B------:R-:W-:Y:S05]  /*5030*/  BSYNC B1 ;  /* 0x0000000000017941 */ /* 0x000fea0003800000 */
.L_x_157:
        /* <DEDUP_REMOVED lines=9> */
.L_x_160:
[----:B------:R-:W-:Y:S05]  /*50d0*/  BSYNC B1 ;  /* 0x0000000000017941 */ /* 0x000fea0003800000 */
.L_x_159:
        /* <DEDUP_REMOVED lines=12> */
.L_x_162:
[----:B------:R-:W-:Y:S05]  /*51a0*/  BSYNC B1 ;  /* 0x0000000000017941 */ /* 0x000fea0003800000 */
.L_x_161:
        /* <DEDUP_REMOVED lines=12> */
.L_x_164:
[----:B------:R-:W-:Y:S05]  /*5270*/  BSYNC B1 ;  /* 0x0000000000017941 */ /* 0x000fea0003800000 */
.L_x_163:
        /* <DEDUP_REMOVED lines=9> */
.L_x_166:
[----:B------:R-:W-:Y:S05]  /*5310*/  BSYNC B1 ;  /* 0x0000000000017941 */ /* 0x000fea0003800000 */
.L_x_165:
        /* <DEDUP_REMOVED lines=9> */
.L_x_168:
[----:B------:R-:W-:Y:S05]  /*53b0*/  BSYNC B1 ;  /* 0x0000000000017941 */ /* 0x000fea0003800000 */
.L_x_167:
        /* <DEDUP_REMOVED lines=12> */
.L_x_170:
[----:B------:R-:W-:Y:S05]  /*5480*/  BSYNC B1 ;  /* 0x0000000000017941 */ /* 0x000fea0003800000 */
.L_x_169:
        /* <DEDUP_REMOVED lines=12> */
.L_x_172:
[----:B------:R-:W-:Y:S05]  /*5550*/  BSYNC B1 ;  /* 0x0000000000017941 */ /* 0x000fea0003800000 */
.L_x_171:
        /* <DEDUP_REMOVED lines=9> */
.L_x_174:
[----:B------:R-:W-:Y:S05]  /*55f0*/  BSYNC B1 ;  /* 0x0000000000017941 */ /* 0x000fea0003800000 */
.L_x_173:
        /* <DEDUP_REMOVED lines=9> */
.L_x_176:
[----:B------:R-:W-:Y:S05]  /*5690*/  BSYNC B1 ;  /* 0x0000000000017941 */ /* 0x000fea0003800000 */
.L_x_175:
        /* <DEDUP_REMOVED lines=12> */
.L_x_178:
[----:B------:R-:W-:Y:S05]  /*5760*/  BSYNC B1 ;  /* 0x0000000000017941 */ /* 0x000fea0003800000 */
.L_x_177:
        /* <DEDUP_REMOVED lines=12> */
.L_x_180:
[----:B------:R-:W-:Y:S05]  /*5830*/  BSYNC B1 ;  /* 0x0000000000017941 */ /* 0x000fea0003800000 */
.L_x_179:
        /* <DEDUP_REMOVED lines=9> */
.L_x_182:
[----:B------:R-:W-:Y:S05]  /*58d0*/  BSYNC B1 ;  /* 0x0000000000017941 */ /* 0x000fea0003800000 */
.L_x_181:
        /* <DEDUP_REMOVED lines=9> */
.L_x_184:
[----:B------:R-:W-:Y:S05]  /*5970*/  BSYNC B1 ;  /* 0x0000000000017941 */ /* 0x000fea0003800000 */
.L_x_183:
        /* <DEDUP_REMOVED lines=12> */
.L_x_186:
[----:B------:R-:W-:Y:S05]  /*5a40*/  BSYNC B1 ;  /* 0x0000000000017941 */ /* 0x000fea0003800000 */
.L_x_185:
        /* <DEDUP_REMOVED lines=12> */
.L_x_188:
[----:B------:R-:W-:Y:S05]  /*5b10*/  BSYNC B1 ;  /* 0x0000000000017941 */ /* 0x000fea0003800000 */
.L_x_187:
        /* <DEDUP_REMOVED lines=9> */
.L_x_190:
[----:B------:R-:W-:Y:S05]  /*5bb0*/  BSYNC B1 ;  /* 0x0000000000017941 */ /* 0x000fea0003800000 */
.L_x_189:
        /* <DEDUP_REMOVED lines=9> */
.L_x_192:
[----:B------:R-:W-:Y:S05]  /*5c50*/  BSYNC B1 ;  /* 0x0000000000017941 */ /* 0x000fea0003800000 */
.L_x_191:
        /* <DEDUP_REMOVED lines=12> */
.L_x_194:
[----:B------:R-:W-:Y:S05]  /*5d20*/  BSYNC B1 ;  /* 0x0000000000017941 */ /* 0x000fea0003800000 */
.L_x_193:
        /* <DEDUP_REMOVED lines=12> */
.L_x_196:
[----:B------:R-:W-:Y:S05]  /*5df0*/  BSYNC B1 ;  /* 0x0000000000017941 */ /* 0x000fea0003800000 */
.L_x_195:
        /* <DEDUP_REMOVED lines=9> */
.L_x_198:
[----:B------:R-:W-:Y:S05]  /*5e90*/  BSYNC B1 ;  /* 0x0000000000017941 */ /* 0x000fea0003800000 */
.L_x_197:
        /* <DEDUP_REMOVED lines=9> */
.L_x_200:
[----:B------:R-:W-:Y:S05]  /*5f30*/  BSYNC B1 ;  /* 0x0000000000017941 */ /* 0x000fea0003800000 */
.L_x_199:
        /* <DEDUP_REMOVED lines=12> */
.L_x_202:
[----:B------:R-:W-:Y:S05]  /*6000*/  BSYNC B1 ;  /* 0x0000000000017941 */ /* 0x000fea0003800000 */
.L_x_201:
        /* <DEDUP_REMOVED lines=12> */
.L_x_204:
[----:B------:R-:W-:Y:S05]  /*60d0*/  BSYNC B1 ;  /* 0x0000000000017941 */ /* 0x000fea0003800000 */
.L_x_203:
        /* <DEDUP_REMOVED lines=9> */
.L_x_206:
[----:B------:R-:W-:Y:S05]  /*6170*/  BSYNC B1 ;  /* 0x0000000000017941 */ /* 0x000fea0003800000 */
.L_x_205:
        /* <DEDUP_REMOVED lines=9> */
.L_x_208:
[----:B------:R-:W-:Y:S05]  /*6210*/  BSYNC B1 ;  /* 0x0000000000017941 */ /* 0x000fea0003800000 */
.L_x_207:
        /* <DEDUP_REMOVED lines=12> */
.L_x_210:
[----:B------:R-:W-:Y:S05]  /*62e0*/  BSYNC B1 ;  /* 0x0000000000017941 */ /* 0x000fea0003800000 */
.L_x_209:
        /* <DEDUP_REMOVED lines=12> */
.L_x_212:
[----:B------:R-:W-:Y:S05]  /*63b0*/  BSYNC B1 ;  /* 0x0000000000017941 */ /* 0x000fea0003800000 */
.L_x_211:
        /* <DEDUP_REMOVED lines=9> */
.L_x_214:
[----:B------:R-:W-:Y:S05]  /*6450*/  BSYNC B1 ;  /* 0x0000000000017941 */ /* 0x000fea0003800000 */
.L_x_213:
        /* <DEDUP_REMOVED lines=9> */
.L_x_216:
[----:B------:R-:W-:Y:S05]  /*64f0*/  BSYNC B1 ;  /* 0x0000000000017941 */ /* 0x000fea0003800000 */
.L_x_215:
[----:B0----5:R-:W-:Y:S01]  /*6500*/  IMAD.U32 R122, R222, 0x10000, RZ ;  /* 0x00010000de7a7824 */ /* 0x021fe200078e00ff */
[----:B------:R-:W-:Y:S01]  /*6510*/  ISETP.GT.AND P1, PT, R0, 0xb9, P0 ;  /* 0x000000b90000780c */ /* 0x000fe20000724270 */
[----:B------:R-:W-:Y:S01]  /*6520*/  BSSY B1, `(.L_x_217) ;  /* 0x000000b000017945 */ /* 0x000fe20003800000 */
[----:B------:R-:W-:Y:S01]  /*6530*/  IADD3 R127, P0, R23, 0x80, RZ ;  /* 0x00000080177f7810 */ /* 0x000fe20007f1e0ff */
        /* <DEDUP_REMOVED lines=9> */
.L_x_218:
[----:B------:R-:W-:Y:S05]  /*65d0*/  BSYNC B1 ;  /* 0x0000000000017941 */ /* 0x000fea0003800000 */
.L_x_217:
[----:B0-2-45:R-:W-:Y:S01]  /*65e0*/  IMAD.U32 R120, R222, 0x10000, RZ ;  /* 0x00010000de787824 */ /* 0x035fe200078e00ff */
[----:B------:R-:W-:Y:S01]  /*65f0*/  BSSY B1, `(.L_x_219) ;  /* 0x0000011000017945 */ /* 0x000fe20003800000 */
[----:B------:R-:W-:Y:S01]  /*6600*/  IMAD.X R23, RZ, RZ, UR11, P0 ;  /* 0x0000000bff177e24 */ /* 0x000fe200080e06ff */
[----:B------:R-:W-:Y:S01]  /*6610*/  ISETP.GT.AND P0, PT, R3, 0x80, PT ;  /* 0x000000800300780c */ /* 0x000fe20003f04270 */
[----:B------:R-:W-:Y:S02]  /*6620*/  FMUL R120, R120, R19 ;  /* 0x0000001378787220 */ /* 0x000fe40000400000 */
[----:B------:R-:W-:Y:S01]  /*6630*/  IMAD R122, R23, R8, RZ ;  /* 0x00000008177a7224 */ /* 0x000fe200078e02ff */
[----:B------:R-:W-:Y:S01]  /*6640*/  ISETP.GT.AND P4, PT, R0, RZ, P0 ;  /* 0x000000ff0000720c */ /* 0x000fe20000784270 */
[----:B------:R-:W-:Y:S01]  /*6650*/  FFMA R215, R215, R22, R120 ;  /* 0x00000016d7d77223 */ /* 0x000fe20000000078 */
[----:B------:R-:W-:-:S04]  /*6660*/  IMAD.WIDE.U32 R120, R127, R8, R14 ;  /* 0x000000087f787225 */ /* 0x000fc800078e000e */
[----:B------:R-:W-:Y:S01]  /*6670*/  F2FP.BF16.F32.PACK_AB R215, RZ, R215 ;  /* 0x000000d7ffd7723e */ /* 0x000fe200000010ff */
[----:B------:R-:W-:Y:S01]  /*6680*/  IMAD R125, R127, R9, R122 ;  /* 0x000000097f7d7224 */ /* 0x000fe200078e027a */
[----:B------:R-:W-:-:S03]  /*6690*/  LEA R122, P2, R120, R10, 0x1 ;  /* 0x0000000a787a7211 */ /* 0x000fc600078408ff */
[----:B------:R0:W-:Y:S01]  /*66a0*/  @P1 STG.E.U16 desc[UR36][R220.64+0x172], R215 ;  /* 0x000172d7dc001986 */ /* 0x0001e2000c101524 */
[----:B------:R-:W-:-:S05]  /*66b0*/  IMAD.IADD R9, R121, 0x1, R125 ;  /* 0x0000000179097824 */ /* 0x000fca00078e027d */
[----:B------:R-:W-:Y:S01]  /*66c0*/  LEA.HI.X R123, R120, R11, R9, 0x1, P2 ;  /* 0x0000000b787b7211 */ /* 0x000fe200010f0c09 */
[----:B------:R-:W-:Y:S01]  /*66d0*/  IMAD.WIDE.U32 R120, R127, R8, R4 ;  /* 0x000000087f787225 */ /* 0x000fe200078e0004 */
[----:B------:R-:W-:Y:S06]  /*66e0*/  @!P4 BRA `(.L_x_220) ;  /* 0x000000000004c947 */ /* 0x000fec0003800000 */
[----:B------:R2:W5:Y:S02]  /*66f0*/  LDG.E.LTC128B.U16 R222, desc[UR36][R122.64] ;  /* 0x000000247ade7981 */ /* 0x000564000c1e1520 */
.L_x_220:
[----:B------:R-:W-:Y:S05]  /*6700*/  BSYNC B1 ;  /* 0x0000000000017941 */ /* 0x000fea0003800000 */
.L_x_219:
[----:B--2--5:R-:W-:Y:S01]  /*6710*/  IMAD.U32 R122, R222, 0x10000, RZ ;  /* 0x00010000de7a7824 */ /* 0x024fe200078e00ff */
[----:B------:R-:W-:Y:S01]  /*6720*/  ISETP.GT.AND P2, PT, R0, 0x1, P0 ;  /* 0x000000010000780c */ /* 0x000fe20000744270 */
[----:B------:R-:W-:Y:S01]  /*6730*/  IMAD.IADD R121, R125, 0x1, R121 ;  /* 0x000000017d797824 */ /* 0x000fe200078e0279 */
[----:B------:R-:W-:Y:S01]  /*6740*/  BSSY B1, `(.L_x_221) ;  /* 0x0000010000017945 */ /* 0x000fe20003800000 */
[----:B------:R-:W-:Y:S01]  /*6750*/  FMUL R9, R122, R19 ;  /* 0x000000137a097220 */ /* 0x000fe20000400000 */
[----:B------:R-:W-:Y:S02]  /*6760*/  IMAD.U32 R23, RZ, RZ, UR6 ;  /* 0x00000006ff177e24 */ /* 0x000fe4000f8e00ff */
[----:B------:R-:W-:-:S04]  /*6770*/  IMAD.WIDE.U32 R122, R6, UR44, R120 ;  /* 0x0000002c067a7c25 */ /* 0x000fc8000f8e0078 */
[----:B------:R-:W-:Y:S01]  /*6780*/  FFMA R9, R24, R22, R9 ;  /* 0x0000001618097223 */ /* 0x000fe20000000009 */
[----:B------:R-:W-:Y:S01]  /*6790*/  LEA R20, P1, R23, R20, 0x8 ;  /* 0x0000001417147211 */ /* 0x000fe200078240ff */
[----:B------:R-:W-:Y:S01]  /*67a0*/  IMAD.U32 R121, RZ, RZ, UR6 ;  /* 0x00000006ff797e24 */ /* 0x000fe2000f8e00ff */
[----:B------:R-:W-:Y:S01]  /*67b0*/  LEA R120, P3, R122, R10, 0x1 ;  /* 0x0000000a7a787211 */ /* 0x000fe200078608ff */
[----:B------:R-:W-:Y:S01]  /*67c0*/  IMAD.U32 R24, RZ, RZ, UR7 ;  /* 0x00000007ff187e24 */ /* 0x000fe2000f8e00ff */
[----:B------:R-:W-:Y:S01]  /*67d0*/  F2FP.BF16.F32.PACK_AB R9, RZ, R9 ;  /* 0x00000009ff09723e */ /* 0x000fe200000010ff */
[----:B------:R-:W-:-:S03]  /*67e0*/  IMAD.IADD R23, R7, 0x1, R123 ;  /* 0x0000000107177824 */ /* 0x000fc600078e027b */
[----:B------:R-:W-:Y:S02]  /*67f0*/  LEA.HI.X R21, R121, R21, R24, 0x8, P1 ;  /* 0x0000001579157211 */ /* 0x000fe400008f4418 */
[----:B------:R-:W-:-:S03]  /*6800*/  LEA.HI.X R121, R122, R11, R23, 0x1, P3 ;  /* 0x0000000b7a797211 */ /* 0x000fc600018f0c17 */
[----:B------:R2:W-:Y:S01]  /*6810*/  @P4 STG.E.U16 desc[UR36][R20.64], R9 ;  /* 0x0000000914004986 */ /* 0x0005e2000c101524 */
[----:B------:R-:W-:Y:S05]  /*6820*/  @!P2 BRA `(.L_x_222) ;  /* 0x000000000004a947 */ /* 0x000fea0003800000 */
[----:B------:R4:W5:Y:S02]  /*6830*/  LDG.E.LTC128B.U16 R222, desc[UR36][R120.64+0x2] ;  /* 0x0000022478de7981 */ /* 0x000964000c1e1520 */
.L_x_222:
[----:B------:R-:W-:Y:S05]  /*6840*/  BSYNC B1 ;  /* 0x0000000000017941 */ /* 0x000fea0003800000 */
.L_x_221:
[----:B-----5:R-:W-:Y:S01]  /*6850*/  IMAD.U32 R14, R222, 0x10000, RZ ;  /* 0x00010000de0e7824 */ /* 0x020fe200078e00ff */
[----:B------:R-:W-:Y:S01]  /*6860*/  ISETP.GT.AND P1, PT, R3, 0x88, PT ;  /* 0x000000880300780c */ /* 0x000fe20003f24270 */
[----:B--2---:R-:W-:Y:S01]  /*6870*/  IMAD.WIDE.U32 R8, R127, R8, R218 ;  /* 0x000000087f087225 */ /* 0x004fe200078e00da */
[----:B------:R-:W-:Y:S03]  /*6880*/  BSSY B1, `(.L_x_223) ;  /* 0x0000010000017945 */ /* 0x000fe60003800000 */
[----:B------:R-:W-:Y:S01]  /*6890*/  FMUL R14, R14, R19 ;  /* 0x000000130e0e7220 */ /* 0x000fe20000400000 */
[----:B------:R-:W-:Y:S01]  /*68a0*/  ISETP.GT.AND P3, PT, R0, RZ, P1 ;  /* 0x000000ff0000720c */ /* 0x000fe20000f64270 */
[----:B------:R-:W-:Y:S01]  /*68b0*/  IMAD.IADD R125, R125, 0x1, R9 ;  /* 0x000000017d7d7824 */ /* 0x000fe200078e0209 */
[----:B------:R-:W-:Y:S01]  /*68c0*/  IADD3 R13, P4, R12, R8, RZ ;  /* 0x000000080c0d7210 */ /* 0x000fe20007f9e0ff */
[----:B------:R-:W-:Y:S01]  /*68d0*/  FFMA R14, R25, R22, R14 ;  /* 0x00000016190e7223 */ /* 0x000fe2000000000e */
[----:B------:R-:W-:-:S04]  /*68e0*/  IADD3 R12, P5, R4, R8, RZ ;  /* 0x00000008040c7210 */ /* 0x000fc80007fbe0ff */
[----:B------:R-:W-:Y:S02]  /*68f0*/  F2FP.BF16.F32.PACK_AB R3, RZ, R14 ;  /* 0x0000000eff03723e */ /* 0x000fe400000010ff */
[----:B------:R-:W-:Y:S01]  /*6900*/  IADD3.X R14, R125, R15, RZ, P4, !PT ;  /* 0x0000000f7d0e7210 */ /* 0x000fe200027fe4ff */
[----:B------:R-:W-:Y:S01]  /*6910*/  @P2 IMAD.MOV.U32 R15, RZ, RZ, R21 ;  /* 0x000000ffff0f2224 */ /* 0x000fe200078e0015 */
[----:B------:R-:W-:-:S04]  /*6920*/  LEA R8, P4, R13, R10, 0x1 ;  /* 0x0000000a0d087211 */ /* 0x000fc800078808ff */
[----:B------:R-:W-:Y:S01]  /*6930*/  LEA.HI.X R9, R13, R11, R14, 0x1, P4 ;  /* 0x0000000b0d097211 */ /* 0x000fe200020f0c0e */
[----:B------:R-:W-:-:S05]  /*6940*/  @P2 IMAD.MOV.U32 R14, RZ, RZ, R20 ;  /* 0x000000ffff0e2224 */ /* 0x000fca00078e0014 */
[----:B------:R2:W-:Y:S01]  /*6950*/  @P2 STG.E.U16 desc[UR36][R14.64+0x2], R3 ;  /* 0x000002030e002986 */ /* 0x0005e2000c101524 */
[----:B------:R-:W-:Y:S05]  /*6960*/  @!P3 BRA `(.L_x_224) ;  /* 0x000000000004b947 */ /* 0x000fea0003800000 */
[----:B------:R0:W5:Y:S02]  /*6970*/  LDG.E.LTC128B.U16 R222, desc[UR36][R8.64] ;  /* 0x0000002408de7981 */ /* 0x000164000c1e1520 */
.L_x_224:
[----:B------:R-:W-:Y:S05]  /*6980*/  BSYNC B1 ;  /* 0x0000000000017941 */ /* 0x000fea0003800000 */
.L_x_223:
[----:B-----5:R-:W-:Y:S01]  /*6990*/  IMAD.U32 R4, R222, 0x10000, RZ ;  /* 0x00010000de047824 */ /* 0x020fe200078e00ff */
[----:B------:R-:W-:Y:S01]  /*69a0*/  BSSY B1, `(.L_x_225) ;  /* 0x000000f000017945 */ /* 0x000fe20003800000 */
[----:B------:R-:W-:Y:S01]  /*69b0*/  IMAD.X R13, R5, 0x1, R125, P5 ;  /* 0x00000001050d7824 */ /* 0x000fe200028e067d */
[----:B------:R-:W-:Y:S01]  /*69c0*/  ISETP.GT.AND P5, PT, R0, 0x1, P1 ;  /* 0x000000010000780c */ /* 0x000fe20000fa4270 */
[----:B--2---:R-:W-:Y:S01]  /*69d0*/  FMUL R3, R4, R19 ;  /* 0x0000001304037220 */ /* 0x004fe20000400000 */
[----:B------:R-:W-:Y:S01]  /*69e0*/  IADD3 R4, P2, R20, R223, RZ ;  /* 0x000000df14047210 */ /* 0x000fe20007f5e0ff */
[----:B0-----:R-:W-:-:S04]  /*69f0*/  IMAD.WIDE.U32 R8, R6, UR44, R12 ;  /* 0x0000002c06087c25 */ /* 0x001fc8000f8e000c */
[----:B------:R-:W-:Y:S01]  /*6a00*/  FFMA R3, R26, R22, R3 ;  /* 0x000000161a037223 */ /* 0x000fe20000000003 */
[----:B------:R-:W-:Y:S01]  /*6a10*/  IMAD.X R5, R21, 0x1, R225, P2 ;  /* 0x0000000115057824 */ /* 0x000fe200010e06e1 */
[----:B------:R-:W-:Y:S01]  /*6a20*/  LEA R10, P4, R8, R10, 0x1 ;  /* 0x0000000a080a7211 */ /* 0x000fe200078808ff */
[----:B------:R-:W-:Y:S02]  /*6a30*/  IMAD.IADD R7, R7, 0x1, R9 ;  /* 0x0000000107077824 */ /* 0x000fe400078e0209 */
[----:B------:R-:W-:-:S03]  /*6a40*/  F2FP.BF16.F32.PACK_AB R3, RZ, R3 ;  /* 0x00000003ff03723e */ /* 0x000fc600000010ff */
[----:B------:R-:W-:Y:S02]  /*6a50*/  LEA.HI.X R11, R8, R11, R7, 0x1, P4 ;  /* 0x0000000b080b7211 */ /* 0x000fe400020f0c07 */
[----:B------:R0:W-:Y:S01]  /*6a60*/  @P3 STG.E.U16 desc[UR36][R4.64], R3 ;  /* 0x0000000304003986 */ /* 0x0001e2000c101524 */
[----:B------:R-:W-:Y:S05]  /*6a70*/  @!P5 BRA `(.L_x_226) ;  /* 0x000000000004d947 */ /* 0x000fea0003800000 */
[----:B------:R2:W5:Y:S02]  /*6a80*/  LDG.E.LTC128B.U16 R222, desc[UR36][R10.64+0x2] ;  /* 0x000002240ade7981 */ /* 0x000564000c1e1520 */
.L_x_226:
[----:B------:R-:W-:Y:S05]  /*6a90*/  BSYNC B1 ;  /* 0x0000000000017941 */ /* 0x000fea0003800000 */
.L_x_225:
        /* <DEDUP_REMOVED lines=9> */
.L_x_228:
[----:B------:R-:W-:Y:S05]  /*6b30*/  BSYNC B1 ;  /* 0x0000000000017941 */ /* 0x000fea0003800000 */
.L_x_227:
[----:B0----5:R-:W-:Y:S01]  /*6b40*/  IMAD.U32 R6, R222, 0x10000, RZ ;  /* 0x00010000de067824 */ /* 0x021fe200078e00ff */
[----:B------:R-:W-:Y:S01]  /*6b50*/  ISETP.GT.AND P3, PT, R0, 0x9, P0 ;  /* 0x000000090000780c */ /* 0x000fe20000764270 */
[----:B------:R-:W-:Y:S01]  /*6b60*/  @P2 IMAD.MOV.U32 R7, RZ, RZ, R21 ;  /* 0x000000ffff072224 */ /* 0x000fe200078e0015 */
[----:B------:R-:W-:Y:S01]  /*6b70*/  BSSY B1, `(.L_x_229) ;  /* 0x0000008000017945 */ /* 0x000fe20003800000 */
[----:B------:R-:W-:Y:S01]  /*6b80*/  FMUL R3, R6, R19 ;  /* 0x0000001306037220 */ /* 0x000fe20000400000 */
[----:B------:R-:W-:-:S03]  /*6b90*/  @P2 IMAD.MOV.U32 R6, RZ, RZ, R20 ;  /* 0x000000ffff062224 */ /* 0x000fc600078e0014 */
[----:B------:R-:W-:-:S05]  /*6ba0*/  FFMA R3, R28, R22, R3 ;  /* 0x000000161c037223 */ /* 0x000fca0000000003 */
[----:B------:R-:W-:-:S05]  /*6bb0*/  F2FP.BF16.F32.PACK_AB R3, RZ, R3 ;  /* 0x00000003ff03723e */ /* 0x000fca00000010ff */
[----:B------:R0:W-:Y:S01]  /*6bc0*/  @P2 STG.E.U16 desc[UR36][R6.64+0x10], R3 ;  /* 0x0000100306002986 */ /* 0x0001e2000c101524 */
[----:B------:R-:W-:Y:S05]  /*6bd0*/  @!P3 BRA `(.L_x_230) ;  /* 0x000000000004b947 */ /* 0x000fea0003800000 */
[----:B------:R0:W5:Y:S02]  /*6be0*/  LDG.E.LTC128B.U16 R222, desc[UR36][R120.64+0x12] ;  /* 0x0000122478de7981 */ /* 0x000164000c1e1520 */
.L_x_230:
[----:B------:R-:W-:Y:S05]  /*6bf0*/  BSYNC B1 ;  /* 0x0000000000017941 */ /* 0x000fea0003800000 */
.L_x_229:
[----:B0----5:R-:W-:Y:S01]  /*6c00*/  IMAD.U32 R6, R222, 0x10000, RZ ;  /* 0x00010000de067824 */ /* 0x021fe200078e00ff */
[----:B------:R-:W-:Y:S01]  /*6c10*/  ISETP.GT.AND P2, PT, R0, 0x8, P1 ;  /* 0x000000080000780c */ /* 0x000fe20000f44270 */
[----:B------:R-:W-:Y:S01]  /*6c20*/  @P3 IMAD.MOV.U32 R7, RZ, RZ, R21 ;  /* 0x000000ffff073224 */ /* 0x000fe200078e0015 */
[----:B------:R-:W-:Y:S01]  /*6c30*/  BSSY B1, `(.L_x_231) ;  /* 0x0000009000017945 */ /* 0x000fe20003800000 */
[----:B------:R-:W-:-:S04]  /*6c40*/  FMUL R6, R6, R19 ;  /* 0x0000001306067220 */ /* 0x000fc80000400000 */
[----:B------:R-:W-:-:S05]  /*6c50*/  FFMA R6, R29, R22, R6 ;  /* 0x000000161d067223 */ /* 0x000fca0000000006 */
[----:B------:R-:W-:-:S04]  /*6c60*/  F2FP.BF16.F32.PACK_AB R6, RZ, R6 ;  /* 0x00000006ff06723e */ /* 0x000fc800000010ff */
[----:B------:R-:W-:Y:S02]  /*6c70*/  PRMT R3, R6, 0x7610, R3 ;  /* 0x0000761006037816 */ /* 0x000fe40000000003 */
[----:B------:R-:W-:-:S05]  /*6c80*/  @P3 MOV R6, R20 ;  /* 0x0000001400063202 */ /* 0x000fca0000000f00 */
[----:B------:R0:W-:Y:S01]  /*6c90*/  @P3 STG.E.U16 desc[UR36][R6.64+0x12], R3 ;  /* 0x0000120306003986 */ /* 0x0001e2000c101524 */
[----:B------:R-:W-:Y:S05]  /*6ca0*/  @!P2 BRA `(.L_x_232) ;  /* 0x000000000004a947 */ /* 0x000fea0003800000 */
[----:B------:R0:W5:Y:S02]  /*6cb0*/  LDG.E.LTC128B.U16 R222, desc[UR36][R10.64+0x10] ;  /* 0x000010240ade7981 */ /* 0x000164000c1e1520 */
.L_x_232:
[----:B------:R-:W-:Y:S05]  /*6cc0*/  BSYNC B1 ;  /* 0x0000000000017941 */ /* 0x000fea0003800000 */
.L_x_231:
        /* <DEDUP_REMOVED lines=9> */
.L_x_234:
[----:B------:R-:W-:Y:S05]  /*6d60*/  BSYNC B1 ;  /* 0x0000000000017941 */ /* 0x000fea0003800000 */
.L_x_233:
        /* <DEDUP_REMOVED lines=9> */
.L_x_236:
[----:B------:R-:W-:Y:S05]  /*6e00*/  BSYNC B1 ;  /* 0x0000000000017941 */ /* 0x000fea0003800000 */
.L_x_235:
        /* <DEDUP_REMOVED lines=11> */
.L_x_238:
[----:B------:R-:W-:Y:S05]  /*6ec0*/  BSYNC B1 ;  /* 0x0000000000017941 */ /* 0x000fea0003800000 */
.L_x_237:
        /* <DEDUP_REMOVED lines=12> */
.L_x_240:
[----:B------:R-:W-:Y:S05]  /*6f90*/  BSYNC B1 ;  /* 0x0000000000017941 */ /* 0x000fea0003800000 */
.L_x_239:
        /* <DEDUP_REMOVED lines=9> */
.L_x_242:
[----:B------:R-:W-:Y:S05]  /*7030*/  BSYNC B1 ;  /* 0x0000000000017941 */ /* 0x000fea0003800000 */
.L_x_241:
        /* <DEDUP_REMOVED lines=9> */
.L_x_244:
[----:B------:R-:W-:Y:S05]  /*70d0*/  BSYNC B1 ;  /* 0x0000000000017941 */ /* 0x000fea0003800000 */
.L_x_243:
[----:B0----5:R-:W-:Y:S01]  /*70e0*/  SHF.L.U32 R6, R222, 0x10, RZ ;  /* 0x00000010de067819 */ /* 0x021fe200000006ff */
[----:B------:R-:W-:Y:S01]  /*70f0*/  @P2 IMAD.MOV.U32 R7, RZ, RZ, R21 ;  /* 0x000000ffff072224 */ /* 0x000fe200078e0015 */
[----:B------:R-:W-:Y:S01]  /*7100*/  ISETP.GT.AND P3, PT, R0, 0x19, P0 ;  /* 0x000000190000780c */ /* 0x000fe20000764270 */
[----:B------:R-:W-:Y:S02]  /*7110*/  BSSY B1, `(.L_x_245) ;  /* 0x0000008000017945 */ /* 0x000fe40003800000 */
[----:B------:R-:W-:Y:S01]  /*7120*/  FMUL R3, R6, R19 ;  /* 0x0000001306037220 */ /* 0x000fe20000400000 */
[----:B------:R-:W-:-:S03]  /*7130*/  @P2 IMAD.MOV.U32 R6, RZ, RZ, R20 ;  /* 0x000000ffff062224 */ /* 0x000fc600078e0014 */
[----:B------:R-:W-:-:S05]  /*7140*/  FFMA R3, R36, R22, R3 ;  /* 0x0000001624037223 */ /* 0x000fca0000000003 */
[----:B------:R-:W-:-:S05]  /*7150*/  F2FP.BF16.F32.PACK_AB R3, RZ, R3 ;  /* 0x00000003ff03723e */ /* 0x000fca00000010ff */
[----:B------:R0:W-:Y:S01]  /*7160*/  @P2 STG.E.U16 desc[UR36][R6.64+0x30], R3 ;  /* 0x0000300306002986 */ /* 0x0001e2000c101524 */
[----:B------:R-:W-:Y:S05]  /*7170*/  @!P3 BRA `(.L_x_246) ;  /* 0x000000000004b947 */ /* 0x000fea0003800000 */
[----:B------:R0:W5:Y:S02]  /*7180*/  LDG.E.LTC128B.U16 R222, desc[UR36][R120.64+0x32] ;  /* 0x0000322478de7981 */ /* 0x000164000c1e1520 */
.L_x_246:
[----:B------:R-:W-:Y:S05]  /*7190*/  BSYNC B1 ;  /* 0x0000000000017941 */ /* 0x000fea0003800000 */
.L_x_245:
        /* <DEDUP_REMOVED lines=12> */
.L_x_248:
[----:B------:R-:W-:Y:S05]  /*7260*/  BSYNC B1 ;  /* 0x0000000000017941 */ /* 0x000fea0003800000 */
.L_x_247:
        /* <DEDUP_REMOVED lines=9> */
.L_x_250:
[----:B------:R-:W-:Y:S05]  /*7300*/  BSYNC B1 ;  /* 0x0000000000017941 */ /* 0x000fea0003800000 */
.L_x_249:
        /* <DEDUP_REMOVED lines=9> */
.L_x_252:
[----:B------:R-:W-:Y:S05]  /*73a0*/  BSYNC B1 ;  /* 0x0000000000017941 */ /* 0x000fea0003800000 */
.L_x_251:
        /* <DEDUP_REMOVED lines=11> */
.L_x_254:
[----:B------:R-:W-:Y:S05]  /*7460*/  BSYNC B1 ;  /* 0x0000000000017941 */ /* 0x000fea0003800000 */
.L_x_253:
        /* <DEDUP_REMOVED lines=12> */
.L_x_256:
[----:B------:R-:W-:Y:S05]  /*7530*/  BSYNC B1 ;  /* 0x0000000000017941 */ /* 0x000fea0003800000 */
.L_x_255:
        /* <DEDUP_REMOVED lines=9> */
.L_x_258:
[----:B------:R-:W-:Y:S05]  /*75d0*/  BSYNC B1 ;  /* 0x0000000000017941 */ /* 0x000fea0003800000 */
.L_x_257:
        /* <DEDUP_REMOVED lines=9> */
.L_x_260:
[----:B------:R-:W-:Y:S05]  /*7670*/  BSYNC B1 ;  /* 0x0000000000017941 */ /* 0x000fea0003800000 */
.L_x_259:
        /* <DEDUP_REMOVED lines=11> */
.L_x_262:
[----:B------:R-:W-:Y:S05]  /*7730*/  BSYNC B1 ;  /* 0x0000000000017941 */ /* 0x000fea0003800000 */
.L_x_261:
        /* <DEDUP_REMOVED lines=12> */
.L_x_264:
[----:B------:R-:W-:Y:S05]  /*7800*/  BSYNC B1 ;  /* 0x0000000000017941 */ /* 0x000fea0003800000 */
.L_x_263:
        /* <DEDUP_REMOVED lines=9> */
.L_x_266:
[----:B------:R-:W-:Y:S05]  /*78a0*/  BSYNC B1 ;  /* 0x0000000000017941 */ /* 0x000fea0003800000 */
.L_x_265:
        /* <DEDUP_REMOVED lines=9> */
.L_x_268:
[----:B------:R-:W-:Y:S05]  /*7940*/  BSYNC B1 ;  /* 0x0000000000017941 */ /* 0x000fea0003800000 */
.L_x_267:
        /* <DEDUP_REMOVED lines=11> */
.L_x_270:
[----:B------:R-:W-:Y:S05]  /*7a00*/  BSYNC B1 ;  /* 0x0000000000017941 */ /* 0x000fea0003800000 */
.L_x_269:
        /* <DEDUP_REMOVED lines=12> */
.L_x_272:
[----:B------:R-:W-:Y:S05]  /*7ad0*/  BSYNC B1 ;  /* 0x0000000000017941 */ /* 0x000fea0003800000 */
.L_x_271:
        /* <DEDUP_REMOVED lines=9> */
.L_x_274:
[----:B------:R-:W-:Y:S05]  /*7b70*/  BSYNC B1 ;  /* 0x0000000000017941 */ /* 0x000fea0003800000 */
.L_x_273:
        /* <DEDUP_REMOVED lines=9> */
.L_x_276:
[----:B------:R-:W-:Y:S05]  /*7c10*/  BSYNC B1 ;  /* 0x0000000000017941 */ /* 0x000fea0003800000 */
.L_x_275:
        /* <DEDUP_REMOVED lines=11> */
.L_x_278:
[----:B------:R-:W-:Y:S05]  /*7cd0*/  BSYNC B1 ;  /* 0x0000000000017941 */ /* 0x000fea0003800000 */
.L_x_277:
        /* <DEDUP_REMOVED lines=12> */
.L_x_280:
[----:B------:R-:W-:Y:S05]  /*7da0*/  BSYNC B1 ;  /* 0x0000000000017941 */ /* 0x000fea0003800000 */
.L_x_279:
        /* <DEDUP_REMOVED lines=9> */
.L_x_282:
[----:B------:R-:W-:Y:S05]  /*7e40*/  BSYNC B1 ;  /* 0x0000000000017941 */ /* 0x000fea0003800000 */
.L_x_281:
        /* <DEDUP_REMOVED lines=9> */
.L_x_284:
[----:B------:R-:W-:Y:S05]  /*7ee0*/  BSYNC B1 ;  /* 0x0000000000017941 */ /* 0x000fea0003800000 */
.L_x_283:
        /* <DEDUP_REMOVED lines=11> */
.L_x_286:
[----:B------:R-:W-:Y:S05]  /*7fa0*/  BSYNC B1 ;  /* 0x0000000000017941 */ /* 0x000fea0003800000 */
.L_x_285:
        /* <DEDUP_REMOVED lines=12> */
.L_x_288:
[----:B------:R-:W-:Y:S05]  /*8070*/  BSYNC B1 ;  /* 0x0000000000017941 */ /* 0x000fea0003800000 */
.L_x_287:
        /* <DEDUP_REMOVED lines=9> */
.L_x_290:
[----:B------:R-:W-:Y:S05]  /*8110*/  BSYNC B1 ;  /* 0x0000000000017941 */ /* 0x000fea0003800000 */
.L_x_289:
        /* <DEDUP_REMOVED lines=9> */
.L_x_292:
[----:B------:R-:W-:Y:S05]  /*81b0*/  BSYNC B1 ;  /* 0x0000000000017941 */ /* 0x000fea0003800000 */
.L_x_291:
        /* <DEDUP_REMOVED lines=11> */
.L_x_294:
[----:B------:R-:W-:Y:S05]  /*8270*/  BSYNC B1 ;  /* 0x0000000000017941 */ /* 0x000fea0003800000 */
.L_x_293:
        /* <DEDUP_REMOVED lines=12> */
.L_x_296:
[----:B------:R-:W-:Y:S05]  /*8340*/  BSYNC B1 ;  /* 0x0000000000017941 */ /* 0x000fea0003800000 */
.L_x_295:
        /* <DEDUP_REMOVED lines=9> */
.L_x_298:
[----:B------:R-:W-:Y:S05]  /*83e0*/  BSYNC B1 ;  /* 0x0000000000017941 */ /* 0x000fea0003800000 */
.L_x_297:
        /* <DEDUP_REMOVED lines=9> */
.L_x_300:
[----:B------:R-:W-:Y:S05]  /*8480*/  BSYNC B1 ;  /* 0x0000000000017941 */ /* 0x000fea0003800000 */
.L_x_299:
        /* <DEDUP_REMOVED lines=11> */
.L_x_302:
[----:B------:R-:W-:Y:S05]  /*8540*/  BSYNC B1 ;  /* 0x0000000000017941 */ /* 0x000fea0003800000 */
.L_x_301:
        /* <DEDUP_REMOVED lines=12> */
.L_x_304:
[----:B------:R-:W-:Y:S05]  /*8610*/  BSYNC B1 ;  /* 0x0000000000017941 */ /* 0x000fea0003800000 */
.L_x_303:
        /* <DEDUP_REMOVED lines=9> */
.L_x_306:
[----:B------:R-:W-:Y:S05]  /*86b0*/  BSYNC B1 ;  /* 0x0000000000017941 */ /* 0x000fea0003800000 */
.L_x_305:
        /* <DEDUP_REMOVED lines=9> */
.L_x_308:
[----:B------:R-:W-:Y:S05]  /*8750*/  BSYNC B1 ;  /* 0x0000000000017941 */ /* 0x000fea0003800000 */
.L_x_307:
        /* <DEDUP_REMOVED lines=11> */
.L_x_310:
[----:B------:R-:W-:Y:S05]  /*8810*/  BSYNC B1 ;  /* 0x0000000000017941 */ /* 0x000fea0003800000 */
.L_x_309:
        /* <DEDUP_REMOVED lines=12> */
.L_x_312:
[----:B------:R-:W-:Y:S05]  /*88e0*/  BSYNC B1 ;  /* 0x0000000000017941 */ /* 0x000fea0003800000 */
.L_x_311:
        /* <DEDUP_REMOVED lines=9> */
.L_x_314:
[----:B------:R-:W-:Y:S05]  /*8980*/  BSYNC B1 ;  /* 0x0000000000017941 */ /* 0x000fea0003800000 */
.L_x_313:
        /* <DEDUP_REMOVED lines=9> */
.L_x_316:
[----:B------:R-:W-:Y:S05]  /*8a20*/  BSYNC B1 ;  /* 0x0000000000017941 */ /* 0x000fea0003800000 */
.L_x_315:
        /* <DEDUP_REMOVED lines=11> */
.L_x_318:
[----:B------:R-:W-:Y:S05]  /*8ae0*/  BSYNC B1 ;  /* 0x0000000000017941 */ /* 0x000fea0003800000 */
.L_x_317:
        /* <DEDUP_REMOVED lines=12> */
.L_x_320:
[----:B------:R-:W-:Y:S05]  /*8bb0*/  BSYNC B1 ;  /* 0x0000000000017941 */ /* 0x000fea0003800000 */
.L_x_319:
        /* <DEDUP_REMOVED lines=9> */
.L_x_322:
[----:B------:R-:W-:Y:S05]  /*8c50*/  BSYNC B1 ;  /* 0x0000000000017941 */ /* 0x000fea0003800000 */
.L_x_321:
        /* <DEDUP_REMOVED lines=9> */
.L_x_324:
[----:B------:R-:W-:Y:S05]  /*8cf0*/  BSYNC B1 ;  /* 0x0000000000017941 */ /* 0x000fea0003800000 */
.L_x_323:
        /* <DEDUP_REMOVED lines=11> */
.L_x_326:
[----:B------:R-:W-:Y:S05]  /*8db0*/  BSYNC B1 ;  /* 0x0000000000017941 */ /* 0x000fea0003800000 */
.L_x_325:
        /* <DEDUP_REMOVED lines=12> */
.L_x_328:
[----:B------:R-:W-:Y:S05]  /*8e80*/  BSYNC B1 ;  /* 0x0000000000017941 */ /* 0x000fea0003800000 */
.L_x_327:
        /* <DEDUP_REMOVED lines=9> */
.L_x_330:
[----:B------:R-:W-:Y:S05]  /*8f20*/  BSYNC B1 ;  /* 0x0000000000017941 */ /* 0x000fea0003800000 */
.L_x_329:
        /* <DEDUP_REMOVED lines=9> */
.L_x_332:
[----:B------:R-:W-:Y:S05]  /*8fc0*/  BSYNC B1 ;  /* 0x0000000000017941 */ /* 0x000fea0003800000 */
.L_x_331:
        /* <DEDUP_REMOVED lines=11> */
.L_x_334:
[----:B------:R-:W-:Y:S05]  /*9080*/  BSYNC B1 ;  /* 0x0000000000017941 */ /* 0x000fea0003800000 */
.L_x_333:
        /* <DEDUP_REMOVED lines=12> */
.L_x_336:
[----:B------:R-:W-:Y:S05]  /*9150*/  BSYNC B1 ;  /* 0x0000000000017941 */ /* 0x000fea0003800000 */
.L_x_335:
        /* <DEDUP_REMOVED lines=9> */
.L_x_338:
[----:B------:R-:W-:Y:S05]  /*91f0*/  BSYNC B1 ;  /* 0x0000000000017941 */ /* 0x000fea0003800000 */
.L_x_337:
        /* <DEDUP_REMOVED lines=9> */
.L_x_340:
[----:B------:R-:W-:Y:S05]  /*9290*/  BSYNC B1 ;  /* 0x0000000000017941 */ /* 0x000fea0003800000 */
.L_x_339:
        /* <DEDUP_REMOVED lines=11> */
.L_x_342:
[----:B------:R-:W-:Y:S05]  /*9350*/  BSYNC B1 ;  /* 0x0000000000017941 */ /* 0x000fea0003800000 */
.L_x_341:
        /* <DEDUP_REMOVED lines=12> */
.L_x_344:
[----:B------:R-:W-:Y:S05]  /*9420*/  BSYNC B1 ;  /* 0x0000000000017941 */ /* 0x000fea0003800000 */
.L_x_343:
        /* <DEDUP_REMOVED lines=9> */
.L_x_346:
[----:B------:R-:W-:Y:S05]  /*94c0*/  BSYNC B1 ;  /* 0x0000000000017941 */ /* 0x000fea0003800000 */
.L_x_345:
        /* <DEDUP_REMOVED lines=9> */
.L_x_348:
[----:B------:R-:W-:Y:S05]  /*9560*/  BSYNC B1 ;  /* 0x0000000000017941 */ /* 0x000fea0003800000 */
.L_x_347:
        /* <DEDUP_REMOVED lines=11> */
.L_x_350:
[----:B------:R-:W-:Y:S05]  /*9620*/  BSYNC B1 ;  /* 0x0000000000017941 */ /* 0x000fea0003800000 */
.L_x_349:
        /* <DEDUP_REMOVED lines=12> */
.L_x_352:
[----:B------:R-:W-:Y:S05]  /*96f0*/  BSYNC B1 ;  /* 0x0000000000017941 */ /* 0x000fea0003800000 */
.L_x_351:
        /* <DEDUP_REMOVED lines=9> */
.L_x_354:
[----:B------:R-:W-:Y:S05]  /*9790*/  BSYNC B1 ;  /* 0x0000000000017941 */ /* 0x000fea0003800000 */
.L_x_353:
        /* <DEDUP_REMOVED lines=9> */
.L_x_356:
[----:B------:R-:W-:Y:S05]  /*9830*/  BSYNC B1 ;  /* 0x0000000000017941 */ /* 0x000fea0003800000 */
.L_x_355:
        /* <DEDUP_REMOVED lines=11> */
.L_x_358:
[----:B------:R-:W-:Y:S05]  /*98f0*/  BSYNC B1 ;  /* 0x0000000000017941 */ /* 0x000fea0003800000 */
.L_x_357:
        /* <DEDUP_REMOVED lines=12> */
.L_x_360:
[----:B------:R-:W-:Y:S05]  /*99c0*/  BSYNC B1 ;  /* 0x0000000000017941 */ /* 0x000fea0003800000 */
.L_x_359:
        /* <DEDUP_REMOVED lines=9> */
.L_x_362:
[----:B------:R-:W-:Y:S05]  /*9a60*/  BSYNC B1 ;  /* 0x0000000000017941 */ /* 0x000fea0003800000 */
.L_x_361:
        /* <DEDUP_REMOVED lines=9> */
.L_x_364:
[----:B------:R-:W-:Y:S05]  /*9b00*/  BSYNC B1 ;  /* 0x0000000000017941 */ /* 0x000fea0003800000 */
.L_x_363:
        /* <DEDUP_REMOVED lines=11> */
.L_x_366:
[----:B------:R-:W-:Y:S05]  /*9bc0*/  BSYNC B1 ;  /* 0x0000000000017941 */ /* 0x000fea0003800000 */
.L_x_365:
        /* <DEDUP_REMOVED lines=12> */
.L_x_368:
[----:B------:R-:W-:Y:S05]  /*9c90*/  BSYNC B1 ;  /* 0x0000000000017941 */ /* 0x000fea0003800000 */
.L_x_367:
        /* <DEDUP_REMOVED lines=9> */
.L_x_370:
[----:B------:R-:W-:Y:S05]  /*9d30*/  BSYNC B1 ;  /* 0x0000000000017941 */ /* 0x000fea0003800000 */
.L_x_369:
        /* <DEDUP_REMOVED lines=9> */
.L_x_372:
[----:B------:R-:W-:Y:S05]  /*9dd0*/  BSYNC B1 ;  /* 0x0000000000017941 */ /* 0x000fea0003800000 */
.L_x_371:
        /* <DEDUP_REMOVED lines=11> */
.L_x_374:
[----:B------:R-:W-:Y:S05]  /*9e90*/  BSYNC B1 ;  /* 0x0000000000017941 */ /* 0x000fea0003800000 */
.L_x_373:
        /* <DEDUP_REMOVED lines=12> */
.L_x_376:
[----:B------:R-:W-:Y:S05]  /*9f60*/  BSYNC B1 ;  /* 0x0000000000017941 */ /* 0x000fea0003800000 */
.L_x_375:
        /* <DEDUP_REMOVED lines=9> */
.L_x_378:
[----:B------:R-:W-:Y:S05]  /*a000*/  BSYNC B1 ;  /* 0x0000000000017941 */ /* 0x000fea0003800000 */
.L_x_377:
        /* <DEDUP_REMOVED lines=9> */
.L_x_380:
[----:B------:R-:W-:Y:S05]  /*a0a0*/  BSYNC B1 ;  /* 0x0000000000017941 */ /* 0x000fea0003800000 */
.L_x_379:
        /* <DEDUP_REMOVED lines=11> */
.L_x_382:
[----:B------:R-:W-:Y:S05]  /*a160*/  BSYNC B1 ;  /* 0x0000000000017941 */ /* 0x000fea0003800000 */
.L_x_381:
        /* <DEDUP_REMOVED lines=12> */
.L_x_384:
[----:B------:R-:W-:Y:S05]  /*a230*/  BSYNC B1 ;  /* 0x0000000000017941 */ /* 0x000fea0003800000 */
.L_x_383:
        /* <DEDUP_REMOVED lines=9> */
.L_x_386:
[----:B------:R-:W-:Y:S05]  /*a2d0*/  BSYNC B1 ;  /* 0x0000000000017941 */ /* 0x000fea0003800000 */
.L_x_385:
        /* <DEDUP_REMOVED lines=9> */
.L_x_388:
[----:B------:R-:W-:Y:S05]  /*a370*/  BSYNC B1 ;  /* 0x0000000000017941 */ /* 0x000fea0003800000 */
.L_x_387:
        /* <DEDUP_REMOVED lines=11> */
.L_x_390:
[----:B------:R-:W-:Y:S05]  /*a430*/  BSYNC B1 ;  /* 0x0000000000017941 */ /* 0x000fea0003800000 */
.L_x_389:
        /* <DEDUP_REMOVED lines=12> */
.L_x_392:
[----:B------:R-:W-:Y:S05]  /*a500*/  BSYNC B1 ;  /* 0x0000000000017941 */ /* 0x000fea0003800000 */
.L_x_391:
        /* <DEDUP_REMOVED lines=9> */
.L_x_394:
[----:B------:R-:W-:Y:S05]  /*a5a0*/  BSYNC B1 ;  /* 0x0000000000017941 */ /* 0x000fea0003800000 */
.L_x_393:
        /* <DEDUP_REMOVED lines=9> */
.L_x_396:
[----:B------:R-:W-:Y:S05]  /*a640*/  BSYNC B1 ;  /* 0x0000000000017941 */ /* 0x000fea0003800000 */
.L_x_395:
        /* <DEDUP_REMOVED lines=11> */
.L_x_398:
[----:B------:R-:W-:Y:S05]  /*a700*/  BSYNC B1 ;  /* 0x0000000000017941 */ /* 0x000fea0003800000 */
.L_x_397:
        /* <DEDUP_REMOVED lines=12> */
.L_x_400:
[----:B------:R-:W-:Y:S05]  /*a7d0*/  BSYNC B1 ;  /* 0x0000000000017941 */ /* 0x000fea0003800000 */
.L_x_399:
        /* <DEDUP_REMOVED lines=9> */
.L_x_402:
[----:B------:R-:W-:Y:S05]  /*a870*/  BSYNC B1 ;  /* 0x0000000000017941 */ /* 0x000fea0003800000 */
.L_x_401:
        /* <DEDUP_REMOVED lines=9> */
.L_x_404:
[----:B------:R-:W-:Y:S05]  /*a910*/  BSYNC B1 ;  /* 0x0000000000017941 */ /* 0x000fea0003800000 */
.L_x_403:
        /* <DEDUP_REMOVED lines=11> */
.L_x_406:
[----:B------:R-:W-:Y:S05]  /*a9d0*/  BSYNC B1 ;  /* 0x0000000000017941 */ /* 0x000fea0003800000 */
.L_x_405:
        /* <DEDUP_REMOVED lines=9> */
.L_x_408:
[----:B------:R-:W-:Y:S05]  /*aa70*/  BSYNC B1 ;  /* 0x0000000000017941 */ /* 0x000fea0003800000 */
.L_x_407:
        /* <DEDUP_REMOVED lines=9> */
.L_x_410:
[----:B------:R-:W-:Y:S05]  /*ab10*/  BSYNC B1 ;  /* 0x0000000000017941 */ /* 0x000fea0003800000 */
.L_x_409:
[----:B------:R-:W-:Y:S05]  /*ab20*/  @!P1 BRA `(.L_x_411) ;  /* 0x0000003400d89947 */ /* 0x000fea0003800000 */
[----:B-----5:R-:W-:-:S04]  /*ab30*/  IMAD.U32 R222, R222, 0x10000, RZ ;  /* 0x00010000dede7824 */ /* 0x020fc800078e00ff */
[----:B------:R-:W-:-:S04]  /*ab40*/  FMUL R222, R222, R19 ;  /* 0x00000013dede7220 */ /* 0x000fc80000400000 */
[----:B------:R-:W-:-:S05]  /*ab50*/  FFMA R222, R119, R22, R222 ;  /* 0x0000001677de7223 */ /* 0x000fca00000000de */
[----:B------:R-:W-:-:S05]  /*ab60*/  F2FP.BF16.F32.PACK_AB R222, RZ, R222 ;  /* 0x000000deffde723e */ /* 0x000fca00000010ff */
[----:B------:R0:W-:Y:S01]  /*ab70*/  STG.E.U16 desc[UR36][R4.64+0x172], R222 ;  /* 0x000172de04007986 */ /* 0x0001e2000c101524 */
[----:B------:R-:W-:Y:S05]  /*ab80*/  BRA `(.L_x_411) ;  /* 0x0000003400c07947 */ /* 0x000fea0003800000 */
.L_x_30:
[----:B------:R-:W-:Y:S01]  /*ab90*/  ULDC.64 UR4, c[0x0][0x5c0] ;  /* 0x0001700000047ab9 */ /* 0x000fe20000000a00 */
[-C--:B------:R-:W-:Y:S01]  /*aba0*/  FMUL R120, R120, R22.reuse ;  /* 0x0000001678787220 */ /* 0x080fe20000400000 */
[----:B------:R-:W-:Y:S01]  /*abb0*/  LEA R4, P0, R216, UR4, 0x1 ;  /* 0x00000004d8047c11 */ /* 0x000fe2000f8008ff */
[----:B------:R-:W-:Y:S01]  /*abc0*/  FMUL R121, R121, R22 ;  /* 0x0000001679797220 */ /* 0x000fe20000400000 */
[----:B------:R-:W-:Y:S01]  /*abd0*/  ISETP.GT.AND P2, PT, R3, 0x8, PT ;  /* 0x000000080300780c */ /* 0x000fe20003f44270 */
[----:B------:R-:W-:Y:S01]  /*abe0*/  USHF.L.U64.HI UR4, UR6, 0x4, UR7 ;  /* 0x0000000406047899 */ /* 0x000fe20008010207 */
[----:B------:R-:W-:Y:S01]  /*abf0*/  F2FP.BF16.F32.PACK_AB R120, RZ, R120 ;  /* 0x00000078ff78723e */ /* 0x000fe200000010ff */
[-C--:B------:R-:W-:Y:S01]  /*ac00*/  FMUL R122, R122, R22.reuse ;  /* 0x000000167a7a7220 */ /* 0x080fe20000400000 */
[----:B------:R-:W-:Y:S01]  /*ac10*/  LEA.HI.X R5, R216, UR5, R223, 0x1, P0 ;  /* 0x00000005d8057c11 */ /* 0x000fe200080f0cdf */
[----:B------:R-:W-:Y:S01]  /*ac20*/  USHF.L.U32 UR5, UR6, 0x4, URZ ;  /* 0x0000000406057899 */ /* 0x000fe2000800063f */
[C---:B------:R-:W-:Y:S01]  /*ac30*/  ISETP.GT.AND P6, PT, R0.reuse, 0x1, P3 ;  /* 0x000000010000780c */ /* 0x040fe20001fc4270 */
[-C--:B------:R-:W-:Y:S01]  /*ac40*/  FMUL R123, R123, R22.reuse ;  /* 0x000000167b7b7220 */ /* 0x080fe20000400000 */
[C---:B------:R-:W-:Y:S01]  /*ac50*/  ISETP.GT.AND P4, PT, R0.reuse, 0x1, P2 ;  /* 0x000000010000780c */ /* 0x040fe20001784270 */
[----:B------:R-:W-:Y:S01]  /*ac60*/  @P1 STG.E.U16 desc[UR36][R4.64], R120 ;  /* 0x0000007804001986 */ /* 0x000fe2000c101524 */
[----:B------:R-:W-:Y:S01]  /*ac70*/  ISETP.GT.AND P1, PT, R0, RZ, P2 ;  /* 0x000000ff0000720c */ /* 0x000fe20001724270 */
[-C--:B------:R-:W-:Y:S01]  /*ac80*/  FMUL R124, R124, R22.reuse ;  /* 0x000000167c7c7220 */ /* 0x080fe20000400000 */
[----:B------:R-:W-:Y:S01]  /*ac90*/  ISETP.GT.AND P0, PT, R0, 0x8, P3 ;  /* 0x000000080000780c */ /* 0x000fe20001f04270 */
[-C--:B------:R-:W-:Y:S01]  /*aca0*/  FMUL R125, R125, R22.reuse ;  /* 0x000000167d7d7220 */ /* 0x080fe20000400000 */
[----:B------:R-:W-:Y:S01]  /*acb0*/  IADD3 R6, P5, R4, UR5, RZ ;  /* 0x0000000504067c10 */ /* 0x000fe2000ffbe0ff */
[-C--:B------:R-:W-:Y:S01]  /*acc0*/  FMUL R126, R126, R22.reuse ;  /* 0x000000167e7e7220 */ /* 0x080fe20000400000 */
[----:B------:R-:W-:Y:S01]  /*acd0*/  F2FP.BF16.F32.PACK_AB R121, RZ, R121 ;  /* 0x00000079ff79723e */ /* 0x000fe200000010ff */
[----:B------:R-:W-:Y:S01]  /*ace0*/  FMUL R127, R127, R22 ;  /* 0x000000167f7f7220 */ /* 0x000fe20000400000 */
[----:B------:R-:W-:Y:S01]  /*acf0*/  F2FP.BF16.F32.PACK_AB R122, RZ, R122 ;  /* 0x0000007aff7a723e */ /* 0x000fe200000010ff */
[-C--:B------:R-:W-:Y:S01]  /*ad00*/  FMUL R128, R128, R22.reuse ;  /* 0x0000001680807220 */ /* 0x080fe20000400000 */
[----:B------:R-:W-:Y:S01]  /*ad10*/  IADD3.X R7, R5, UR4, RZ, P5, !PT ;  /* 0x0000000405077c10 */ /* 0x000fe2000affe4ff */
[----:B------:R-:W-:Y:S01]  /*ad20*/  @P6 STG.E.U16 desc[UR36][R4.64+0x2], R121 ;  /* 0x0000027904006986 */ /* 0x000fe2000c101524 */
[----:B------:R-:W-:Y:S01]  /*ad30*/  F2FP.BF16.F32.PACK_AB R123, RZ, R123 ;  /* 0x0000007bff7b723e */ /* 0x000fe200000010ff */
[----:B------:R-:W-:Y:S01]  /*ad40*/  FMUL R129, R129, R22 ;  /* 0x0000001681817220 */ /* 0x000fe20000400000 */
[----:B------:R-:W-:Y:S01]  /*ad50*/  F2FP.BF16.F32.PACK_AB R124, RZ, R124 ;  /* 0x0000007cff7c723e */ /* 0x000fe200000010ff */
[----:B------:R-:W-:Y:S01]  /*ad60*/  @P1 STG.E.U16 desc[UR36][R6.64], R122 ;  /* 0x0000007a06001986 */ /* 0x000fe2000c101524 */
[----:B------:R-:W-:Y:S01]  /*ad70*/  ISETP.GT.AND P1, PT, R0, 0x9, P2 ;  /* 0x000000090000780c */ /* 0x000fe20001724270 */
[-C--:B------:R-:W-:Y:S01]  /*ad80*/  FMUL R130, R130, R22.reuse ;  /* 0x0000001682827220 */ /* 0x080fe20000400000 */
[C---:B------:R-:W-:Y:S01]  /*ad90*/  ISETP.GT.AND P5, PT, R0.reuse, 0x10, P3 ;  /* 0x000000100000780c */ /* 0x040fe20001fa4270 */
[----:B------:R-:W-:Y:S01]  /*ada0*/  @P4 STG.E.U16 desc[UR36][R6.64+0x2], R123 ;  /* 0x0000027b06004986 */ /* 0x000fe2000c101524 */
[C---:B------:R-:W-:Y:S01]  /*adb0*/  ISETP.GT.AND P4, PT, R0.reuse, 0x9, P3 ;  /* 0x000000090000780c */ /* 0x040fe20001f84270 */
[-C--:B------:R-:W-:Y:S01]  /*adc0*/  FMUL R131, R131, R22.reuse ;  /* 0x0000001683837220 */ /* 0x080fe20000400000 */
[----:B------:R-:W-:Y:S01]  /*add0*/  F2FP.BF16.F32.PACK_AB R125, RZ, R125 ;  /* 0x0000007dff7d723e */ /* 0x000fe200000010ff */
[----:B------:R-:W-:Y:S01]  /*ade0*/  @P0 STG.E.U16 desc[UR36][R4.64+0x10], R124 ;  /* 0x0000107c04000986 */ /* 0x000fe2000c101524 */
[----:B------:R-:W-:Y:S01]  /*adf0*/  ISETP.GT.AND P0, PT, R0, 0x8, P2 ;  /* 0x000000080000780c */ /* 0x000fe20001704270 */
[----:B------:R-:W-:Y:S01]  /*ae00*/  FMUL R132, R132, R22 ;  /* 0x0000001684847220 */ /* 0x000fe20000400000 */
[----:B------:R-:W-:Y:S01]  /*ae10*/  F2FP.BF16.F32.PACK_AB R126, RZ, R126 ;  /* 0x0000007eff7e723e */ /* 0x000fe200000010ff */
[-C--:B------:R-:W-:Y:S01]  /*ae20*/  FMUL R133, R133, R22.reuse ;  /* 0x0000001685857220 */ /* 0x080fe20000400000 */
[----:B------:R-:W-:Y:S01]  /*ae30*/  F2FP.BF16.F32.PACK_AB R127, RZ, R127 ;  /* 0x0000007fff7f723e */ /* 0x000fe200000010ff */
[----:B------:R-:W-:Y:S01]  /*ae40*/  FMUL R134, R134, R22 ;  /* 0x0000001686867220 */ /* 0x000fe20000400000 */
[----:B------:R-:W-:Y:S01]  /*ae50*/  F2FP.BF16.F32.PACK_AB R128, RZ, R128 ;  /* 0x00000080ff80723e */ /* 0x000fe200000010ff */
[-C--:B------:R-:W-:Y:S01]  /*ae60*/  FMUL R135, R135, R22.reuse ;  /* 0x0000001687877220 */ /* 0x080fe20000400000 */
[----:B------:R-:W-:Y:S01]  /*ae70*/  F2FP.BF16.F32.PACK_AB R129, RZ, R129 ;  /* 0x00000081ff81723e */ /* 0x000fe200000010ff */
[----:B------:R-:W-:Y:S01]  /*ae80*/  @P4 STG.E.U16 desc[UR36][R4.64+0x12], R125 ;  /* 0x0000127d04004986 */ /* 0x000fe2000c101524 */
[----:B------:R-:W-:Y:S01]  /*ae90*/  ISETP.GT.AND P4, PT, R0, 0x11, P3 ;  /* 0x000000110000780c */ /* 0x000fe20001f84270 */
[----:B------:R-:W-:Y:S01]  /*aea0*/  FMUL R136, R136, R22 ;  /* 0x0000001688887220 */ /* 0x000fe20000400000 */
[----:B------:R-:W-:Y:S01]  /*aeb0*/  F2FP.BF16.F32.PACK_AB R130, RZ, R130 ;  /* 0x00000082ff82723e */ /* 0x000fe200000010ff */
        /* <DEDUP_REMOVED lines=306> */
[----:B------:R-:W-:Y:S01]  /*c1e0*/  FMUL R213, R213, R22 ;  /* 0x00000016d5d57220 */ /* 0x000fe20000400000 */
[----:B------:R-:W-:Y:S01]  /*c1f0*/  F2FP.BF16.F32.PACK_AB R207, RZ, R207 ;  /* 0x000000cfffcf723e */ /* 0x000fe200000010ff */
[----:B------:R-:W-:Y:S01]  /*c200*/  @P1 STG.E.U16 desc[UR36][R6.64+0x142], R203 ;  /* 0x000142cb06001986 */ /* 0x000fe2000c101524 */
[----:B------:R-:W-:Y:S01]  /*c210*/  F2FP.BF16.F32.PACK_AB R208, RZ, R208 ;  /* 0x000000d0ffd0723e */ /* 0x000fe200000010ff */
[----:B------:R-:W-:Y:S01]  /*c220*/  IMAD.U32 R9, RZ, RZ, UR6 ;  /* 0x00000006ff097e24 */ /* 0x000fe2000f8e00ff */
[----:B------:R-:W-:Y:S01]  /*c230*/  F2FP.BF16.F32.PACK_AB R209, RZ, R209 ;  /* 0x000000d1ffd1723e */ /* 0x000fe200000010ff */
[----:B------:R-:W-:Y:S01]  /*c240*/  @P5 STG.E.U16 desc[UR36][R4.64+0x150], R204 ;  /* 0x000150cc04005986 */ /* 0x000fe2000c101524 */
[----:B------:R-:W-:Y:S01]  /*c250*/  ISETP.GT.AND P5, PT, R0, 0xa8, P2 ;  /* 0x000000a80000780c */ /* 0x000fe200017a4270 */
[----:B------:R-:W-:Y:S01]  /*c260*/  FMUL R214, R214, R22 ;  /* 0x00000016d6d67220 */ /* 0x000fe20000400000 */
[----:B------:R-:W-:Y:S01]  /*c270*/  F2FP.BF16.F32.PACK_AB R210, RZ, R210 ;  /* 0x000000d2ffd2723e */ /* 0x000fe200000010ff */
[----:B------:R-:W-:Y:S01]  /*c280*/  @P4 STG.E.U16 desc[UR36][R4.64+0x152], R205 ;  /* 0x000152cd04004986 */ /* 0x000fe2000c101524 */
[----:B------:R-:W-:Y:S01]  /*c290*/  ISETP.GT.AND P4, PT, R0, 0xb0, P2 ;  /* 0x000000b00000780c */ /* 0x000fe20001784270 */
[-C--:B------:R-:W-:Y:S01]  /*c2a0*/  FMUL R215, R215, R22.reuse ;  /* 0x00000016d7d77220 */ /* 0x080fe20000400000 */
[----:B------:R-:W-:Y:S01]  /*c2b0*/  F2FP.BF16.F32.PACK_AB R211, RZ, R211 ;  /* 0x000000d3ffd3723e */ /* 0x000fe200000010ff */
[----:B------:R-:W-:Y:S01]  /*c2c0*/  FMUL R24, R24, R22 ;  /* 0x0000001618187220 */ /* 0x000fe20000400000 */
[----:B------:R-:W-:Y:S01]  /*c2d0*/  F2FP.BF16.F32.PACK_AB R212, RZ, R212 ;  /* 0x000000d4ffd4723e */ /* 0x000fe200000010ff */
[-C--:B------:R-:W-:Y:S01]  /*c2e0*/  FMUL R25, R25, R22.reuse ;  /* 0x0000001619197220 */ /* 0x080fe20000400000 */
[C---:B------:R-:W-:Y:S01]  /*c2f0*/  ISETP.GT.AND P1, PT, R3.reuse, 0x80, PT ;  /* 0x000000800300780c */ /* 0x040fe20003f24270 */
[-C--:B------:R-:W-:Y:S01]  /*c300*/  FMUL R26, R26, R22.reuse ;  /* 0x000000161a1a7220 */ /* 0x080fe20000400000 */
[----:B------:R-:W-:Y:S01]  /*c310*/  ISETP.GT.AND P0, PT, R3, 0x88, PT ;  /* 0x000000880300780c */ /* 0x000fe20003f04270 */
[----:B------:R-:W-:Y:S01]  /*c320*/  @P5 STG.E.U16 desc[UR36][R6.64+0x150], R206 ;  /* 0x000150ce06005986 */ /* 0x000fe2000c101524 */
[C---:B------:R-:W-:Y:S01]  /*c330*/  ISETP.GT.AND P5, PT, R0.reuse, 0xb0, P3 ;  /* 0x000000b00000780c */ /* 0x040fe20001fa4270 */
[----:B------:R-:W-:Y:S01]  /*c340*/  IMAD.U32 R3, RZ, RZ, UR6 ;  /* 0x00000006ff037e24 */ /* 0x000fe2000f8e00ff */
[----:B------:R-:W-:Y:S01]  /*c350*/  F2FP.BF16.F32.PACK_AB R213, RZ, R213 ;  /* 0x000000d5ffd5723e */ /* 0x000fe200000010ff */
[----:B------:R-:W-:Y:S01]  /*c360*/  @P6 STG.E.U16 desc[UR36][R6.64+0x152], R207 ;  /* 0x000152cf06006986 */ /* 0x000fe2000c101524 */
[----:B------:R-:W-:Y:S01]  /*c370*/  ISETP.GT.AND P6, PT, R0, 0xb1, P3 ;  /* 0x000000b10000780c */ /* 0x000fe20001fc4270 */
[-C--:B------:R-:W-:Y:S01]  /*c380*/  FMUL R27, R27, R22.reuse ;  /* 0x000000161b1b7220 */ /* 0x080fe20000400000 */
[----:B------:R-:W-:Y:S01]  /*c390*/  MOV R10, UR7 ;  /* 0x00000007000a7c02 */ /* 0x000fe20008000f00 */
[----:B------:R-:W-:Y:S01]  /*c3a0*/  FMUL R28, R28, R22 ;  /* 0x000000161c1c7220 */ /* 0x000fe20000400000 */
[----:B------:R-:W-:Y:S01]  /*c3b0*/  F2FP.BF16.F32.PACK_AB R214, RZ, R214 ;  /* 0x000000d6ffd6723e */ /* 0x000fe200000010ff */
[-C--:B------:R-:W-:Y:S01]  /*c3c0*/  FMUL R29, R29, R22.reuse ;  /* 0x000000161d1d7220 */ /* 0x080fe20000400000 */
[----:B------:R-:W-:Y:S01]  /*c3d0*/  F2FP.BF16.F32.PACK_AB R215, RZ, R215 ;  /* 0x000000d7ffd7723e */ /* 0x000fe200000010ff */
[----:B------:R-:W-:Y:S01]  /*c3e0*/  FMUL R30, R30, R22 ;  /* 0x000000161e1e7220 */ /* 0x000fe20000400000 */
[----:B------:R-:W-:Y:S01]  /*c3f0*/  F2FP.BF16.F32.PACK_AB R24, RZ, R24 ;  /* 0x00000018ff18723e */ /* 0x000fe200000010ff */
[----:B------:R-:W-:Y:S01]  /*c400*/  @P5 STG.E.U16 desc[UR36][R4.64+0x160], R208 ;  /* 0x000160d004005986 */ /* 0x000fe2000c101524 */
[----:B------:R-:W-:Y:S01]  /*c410*/  ISETP.GT.AND P5, PT, R0, 0xb1, P2 ;  /* 0x000000b10000780c */ /* 0x000fe200017a4270 */
[----:B------:R-:W-:Y:S01]  /*c420*/  FMUL R31, R31, R22 ;  /* 0x000000161f1f7220 */ /* 0x000fe20000400000 */
[----:B------:R-:W-:Y:S01]  /*c430*/  F2FP.BF16.F32.PACK_AB R25, RZ, R25 ;  /* 0x00000019ff19723e */ /* 0x000fe200000010ff */
[----:B------:R-:W-:Y:S01]  /*c440*/  @P6 STG.E.U16 desc[UR36][R4.64+0x162], R209 ;  /* 0x000162d104006986 */ /* 0x000fe2000c101524 */
[----:B------:R-:W-:Y:S01]  /*c450*/  LEA R8, P6, R9, R4, 0x8 ;  /* 0x0000000409087211 */ /* 0x000fe200078c40ff */
[----:B------:R-:W-:Y:S01]  /*c460*/  FMUL R32, R32, R22 ;  /* 0x0000001620207220 */ /* 0x000fe20000400000 */
[----:B------:R-:W-:Y:S01]  /*c470*/  F2FP.BF16.F32.PACK_AB R26, RZ, R26 ;  /* 0x0000001aff1a723e */ /* 0x000fe200000010ff */
[----:B------:R-:W-:Y:S01]  /*c480*/  @P4 STG.E.U16 desc[UR36][R6.64+0x160], R210 ;  /* 0x000160d206004986 */ /* 0x000fe2000c101524 */
[C---:B------:R-:W-:Y:S01]  /*c490*/  ISETP.GT.AND P4, PT, R0.reuse, 0xb8, P3 ;  /* 0x000000b80000780c */ /* 0x040fe20001f84270 */
[-C--:B------:R-:W-:Y:S01]  /*c4a0*/  FMUL R33, R33, R22.reuse ;  /* 0x0000001621217220 */ /* 0x080fe20000400000 */
[----:B------:R-:W-:Y:S01]  /*c4b0*/  ISETP.GT.AND P3, PT, R0, 0xb9, P3 ;  /* 0x000000b90000780c */ /* 0x000fe20001f64270 */
[-C--:B------:R-:W-:Y:S01]  /*c4c0*/  FMUL R34, R34, R22.reuse ;  /* 0x0000001622227220 */ /* 0x080fe20000400000 */
[----:B------:R-:W-:Y:S01]  /*c4d0*/  LEA.HI.X R9, R3, R5, R10, 0x8, P6 ;  /* 0x0000000503097211 */ /* 0x000fe200030f440a */
[----:B------:R-:W-:Y:S01]  /*c4e0*/  @P5 STG.E.U16 desc[UR36][R6.64+0x162], R211 ;  /* 0x000162d306005986 */ /* 0x000fe2000c101524 */
[C---:B------:R-:W-:Y:S01]  /*c4f0*/  ISETP.GT.AND P5, PT, R0.reuse, 0xb8, P2 ;  /* 0x000000b80000780c */ /* 0x040fe200017a4270 */
[-C--:B------:R-:W-:Y:S01]  /*c500*/  FMUL R35, R35, R22.reuse ;  /* 0x0000001623237220 */ /* 0x080fe20000400000 */
[----:B------:R-:W-:Y:S01]  /*c510*/  ISETP.GT.AND P2, PT, R0, 0xb9, P2 ;  /* 0x000000b90000780c */ /* 0x000fe20001744270 */
[-C--:B------:R-:W-:Y:S01]  /*c520*/  FMUL R36, R36, R22.reuse ;  /* 0x0000001624247220 */ /* 0x080fe20000400000 */
[----:B------:R-:W-:Y:S01]  /*c530*/  F2FP.BF16.F32.PACK_AB R27, RZ, R27 ;  /* 0x0000001bff1b723e */ /* 0x000fe200000010ff */
[----:B------:R-:W-:Y:S01]  /*c540*/  FMUL R37, R37, R22 ;  /* 0x0000001625257220 */ /* 0x000fe20000400000 */
[----:B------:R-:W-:Y:S01]  /*c550*/  F2FP.BF16.F32.PACK_AB R28, RZ, R28 ;  /* 0x0000001cff1c723e */ /* 0x000fe200000010ff */
[----:B------:R-:W-:Y:S01]  /*c560*/  @P4 STG.E.U16 desc[UR36][R4.64+0x170], R212 ;  /* 0x000170d404004986 */ /* 0x000fe2000c101524 */
[----:B------:R-:W-:Y:S01]  /*c570*/  ISETP.GT.AND P4, PT, R0, RZ, P1 ;  /* 0x000000ff0000720c */ /* 0x000fe20000f84270 */
[-C--:B------:R-:W-:Y:S01]  /*c580*/  FMUL R38, R38, R22.reuse ;  /* 0x0000001626267220 */ /* 0x080fe20000400000 */
[----:B------:R-:W-:Y:S01]  /*c590*/  F2FP.BF16.F32.PACK_AB R29, RZ, R29 ;  /* 0x0000001dff1d723e */ /* 0x000fe200000010ff */
[----:B------:R0:W-:Y:S01]  /*c5a0*/  @P3 STG.E.U16 desc[UR36][R4.64+0x172], R213 ;  /* 0x000172d504003986 */ /* 0x0001e2000c101524 */
        /* <DEDUP_REMOVED lines=9> */
[----:B------:R-:W-:Y:S01]  /*c640*/  FMUL R43, R43, R22 ;  /* 0x000000162b2b7220 */ /* 0x000fe20000400000 */
[----:B------:R-:W-:Y:S01]  /*c650*/  F2FP.BF16.F32.PACK_AB R34, RZ, R34 ;  /* 0x00000022ff22723e */ /* 0x000fe200000010ff */
[----:B0-----:R-:W-:Y:S01]  /*c660*/  @P5 IMAD.MOV.U32 R4, RZ, RZ, R6 ;  /* 0x000000ffff045224 */ /* 0x001fe200078e0006 */
[----:B------:R-:W-:Y:S01]  /*c670*/  F2FP.BF16.F32.PACK_AB R35, RZ, R35 ;  /* 0x00000023ff23723e */ /* 0x000fe200000010ff */
[----:B------:R-:W-:Y:S01]  /*c680*/  @P5 IMAD.MOV.U32 R5, RZ, RZ, R7 ;  /* 0x000000ffff055224 */ /* 0x000fe200078e0007 */
[----:B------:R-:W-:Y:S01]  /*c690*/  F2FP.BF16.F32.PACK_AB R36, RZ, R36 ;  /* 0x00000024ff24723e */ /* 0x000fe200000010ff */
[-C--:B------:R-:W-:Y:S01]  /*c6a0*/  FMUL R44, R44, R22.reuse ;  /* 0x000000162c2c7220 */ /* 0x080fe20000400000 */
[----:B------:R-:W-:Y:S01]  /*c6b0*/  F2FP.BF16.F32.PACK_AB R37, RZ, R37 ;  /* 0x00000025ff25723e */ /* 0x000fe200000010ff */
[-C--:B------:R-:W-:Y:S01]  /*c6c0*/  FMUL R45, R45, R22.reuse ;  /* 0x000000162d2d7220 */ /* 0x080fe20000400000 */
[----:B------:R0:W-:Y:S01]  /*c6d0*/  @P5 STG.E.U16 desc[UR36][R4.64+0x170], R214 ;  /* 0x000170d604005986 */ /* 0x0001e2000c101524 */
[----:B------:R-:W-:Y:S01]  /*c6e0*/  ISETP.GT.AND P5, PT, R0, RZ, P0 ;  /* 0x000000ff0000720c */ /* 0x000fe200007a4270 */
[----:B------:R-:W-:Y:S01]  /*c6f0*/  FMUL R46, R46, R22 ;  /* 0x000000162e2e7220 */ /* 0x000fe20000400000 */
[----:B------:R-:W-:Y:S01]  /*c700*/  F2FP.BF16.F32.PACK_AB R38, RZ, R38 ;  /* 0x00000026ff26723e */ /* 0x000fe200000010ff */
[----:B------:R1:W-:Y:S01]  /*c710*/  @P2 STG.E.U16 desc[UR36][R6.64+0x172], R215 ;  /* 0x000172d706002986 */ /* 0x0003e2000c101524 */
        /* <DEDUP_REMOVED lines=8> */
[----:B0-----:R-:W-:Y:S01]  /*c7a0*/  IADD3 R4, P6, R8, UR5, RZ ;  /* 0x0000000508047c10 */ /* 0x001fe2000ffde0ff */
[----:B------:R-:W-:Y:S01]  /*c7b0*/  FMUL R50, R50, R22 ;  /* 0x0000001632327220 */ /* 0x000fe20000400000 */
[----:B------:R-:W-:Y:S01]  /*c7c0*/  F2FP.BF16.F32.PACK_AB R41, RZ, R41 ;  /* 0x00000029ff29723e */ /* 0x000fe200000010ff */
[--C-:B-1----:R-:W-:Y:S01]  /*c7d0*/  @P3 IMAD.MOV.U32 R6, RZ, RZ, R8.reuse ;  /* 0x000000ffff063224 */ /* 0x102fe200078e0008 */
[----:B------:R-:W-:Y:S01]  /*c7e0*/  IADD3.X R5, R9, UR4, RZ, P6, !PT ;  /* 0x0000000409057c10 */ /* 0x000fe2000b7fe4ff */
[--C-:B------:R-:W-:Y:S01]  /*c7f0*/  @P3 IMAD.MOV.U32 R7, RZ, RZ, R9.reuse ;  /* 0x000000ffff073224 */ /* 0x100fe200078e0009 */
[----:B------:R-:W-:Y:S01]  /*c800*/  F2FP.BF16.F32.PACK_AB R42, RZ, R42 ;  /* 0x0000002aff2a723e */ /* 0x000fe200000010ff */
[-C--:B------:R-:W-:Y:S01]  /*c810*/  FMUL R51, R51, R22.reuse ;  /* 0x0000001633337220 */ /* 0x080fe20000400000 */
[----:B------:R-:W-:Y:S01]  /*c820*/  F2FP.BF16.F32.PACK_AB R43, RZ, R43 ;  /* 0x0000002bff2b723e */ /* 0x000fe200000010ff */
[-C--:B------:R-:W-:Y:S01]  /*c830*/  FMUL R52, R52, R22.reuse ;  /* 0x0000001634347220 */ /* 0x080fe20000400000 */
[----:B------:R0:W-:Y:S01]  /*c840*/  @P3 STG.E.U16 desc[UR36][R6.64+0x2], R25 ;  /* 0x0000021906003986 */ /* 0x0001e2000c101524 */
[C---:B------:R-:W-:Y:S01]  /*c850*/  ISETP.GT.AND P3, PT, R0.reuse, 0x9, P1 ;  /* 0x000000090000780c */ /* 0x040fe20000f64270 */
[----:B------:R-:W-:Y:S01]  /*c860*/  FMUL R53, R53, R22 ;  /* 0x0000001635357220 */ /* 0x000fe20000400000 */
[----:B------:R-:W-:Y:S01]  /*c870*/  F2FP.BF16.F32.PACK_AB R44, RZ, R44 ;  /* 0x0000002cff2c723e */ /* 0x000fe200000010ff */
[----:B------:R-:W-:Y:S01]  /*c880*/  @P5 STG.E.U16 desc[UR36][R4.64], R26 ;  /* 0x0000001a04005986 */ /* 0x000fe2000c101524 */
[----:B------:R-:W-:Y:S01]  /*c890*/  ISETP.GT.AND P5, PT, R0, 0x9, P0 ;  /* 0x000000090000780c */ /* 0x000fe200007a4270 */
[-C--:B------:R-:W-:Y:S01]  /*c8a0*/  FMUL R54, R54, R22.reuse ;  /* 0x0000001636367220 */ /* 0x080fe20000400000 */
[----:B------:R-:W-:Y:S01]  /*c8b0*/  F2FP.BF16.F32.PACK_AB R45, RZ, R45 ;  /* 0x0000002dff2d723e */ /* 0x000fe200000010ff */
[----:B------:R-:W-:Y:S01]  /*c8c0*/  @P4 STG.E.U16 desc[UR36][R4.64+0x2], R27 ;  /* 0x0000021b04004986 */ /* 0x000fe2000c101524 */
[----:B------:R-:W-:Y:S01]  /*c8d0*/  ISETP.GT.AND P4, PT, R0, 0x8, P0 ;  /* 0x000000080000780c */ /* 0x000fe20000784270 */
[----:B------:R-:W-:Y:S01]  /*c8e0*/  FMUL R55, R55, R22 ;  /* 0x0000001637377220 */ /* 0x000fe20000400000 */
[----:B------:R-:W-:Y:S01]  /*c8f0*/  F2FP.BF16.F32.PACK_AB R46, RZ, R46 ;  /* 0x0000002eff2e723e */ /* 0x000fe200000010ff */
[--C-:B0-----:R-:W-:Y:S01]  /*c900*/  @P2 IMAD.MOV.U32 R6, RZ, RZ, R8.reuse ;  /* 0x000000ffff062224 */ /* 0x101fe200078e0008 */
[----:B------:R-:W-:Y:S01]  /*c910*/  F2FP.BF16.F32.PACK_AB R47, RZ, R47 ;  /* 0x0000002fff2f723e */ /* 0x000fe200000010ff */
[--C-:B------:R-:W-:Y:S01]  /*c920*/  @P2 IMAD.MOV.U32 R7, RZ, RZ, R9.reuse ;  /* 0x000000ffff072224 */ /* 0x100fe200078e0009 */
[----:B------:R-:W-:Y:S01]  /*c930*/  F2FP.BF16.F32.PACK_AB R48, RZ, R48 ;  /* 0x00000030ff30723e */ /* 0x000fe200000010ff */
[-C--:B------:R-:W-:Y:S01]  /*c940*/  FMUL R56, R56, R22.reuse ;  /* 0x0000001638387220 */ /* 0x080fe20000400000 */
[----:B------:R-:W-:Y:S01]  /*c950*/  F2FP.BF16.F32.PACK_AB R49, RZ, R49 ;  /* 0x00000031ff31723e */ /* 0x000fe200000010ff */
[-C--:B------:R-:W-:Y:S01]  /*c960*/  FMUL R57, R57, R22.reuse ;  /* 0x0000001639397220 */ /* 0x080fe20000400000 */
        /* <DEDUP_REMOVED lines=51> */
[----:B------:R-:W-:Y:S01]  /*cca0*/  @P3 MOV R7, R9 ;  /* 0x0000000900073202 */ /* 0x000fe20000000f00 */
[-C--:B------:R-:W-:Y:S01]  /*ccb0*/  FMUL R75, R75, R22.reuse ;  /* 0x000000164b4b7220 */ /* 0x080fe20000400000 */
[----:B------:R-:W-:Y:S01]  /*ccc0*/  F2FP.BF16.F32.PACK_AB R69, RZ, R69 ;  /* 0x00000045ff45723e */ /* 0x000fe200000010ff */
        /* <DEDUP_REMOVED lines=18> */
[----:B------:R-:W-:Y:S01]  /*cdf0*/  FMUL R80, R80, R22 ;  /* 0x0000001650507220 */ /* 0x000fe20000400000 */
[----:B------:R-:W-:Y:S01]  /*ce00*/  F2FP.BF16.F32.PACK_AB R76, RZ, R76 ;  /* 0x0000004cff4c723e */ /* 0x000fe200000010ff */
[-C--:B------:R-:W-:Y:S01]  /*ce10*/  FMUL R81, R81, R22.reuse ;  /* 0x0000001651517220 */ /* 0x080fe20000400000 */
[----:B------:R0:W-:Y:S01]  /*ce20*/  @P2 STG.E.U16 desc[UR36][R6.64+0x30], R36 ;  /* 0x0000302406002986 */ /* 0x0001e2000c101524 */
[----:B------:R-:W-:Y:S01]  /*ce30*/  ISETP.GT.AND P2, PT, R0, 0x20, P1 ;  /* 0x000000200000780c */ /* 0x000fe20000f44270 */
        /* <DEDUP_REMOVED lines=50> */
[----:B------:R-:W-:Y:S01]  /*d160*/  @P3 IMAD.MOV.U32 R7, RZ, RZ, R9 ;  /* 0x000000ffff073224 */ /* 0x000fe200078e0009 */
[----:B------:R-:W-:Y:S01]  /*d170*/  F2FP.BF16.F32.PACK_AB R97, RZ, R97 ;  /* 0x00000061ff61723e */ /* 0x000fe200000010ff */
[-C--:B------:R-:W-:Y:S01]  /*d180*/  FMUL R99, R99, R22.reuse ;  /* 0x0000001663637220 */ /* 0x080fe20000400000 */
        /* <DEDUP_REMOVED lines=14> */
[----:B0-----:R-:W-:-:S02]  /*d270*/  @P2 IMAD.MOV.U32 R6, RZ, RZ, R8 ;  /* 0x000000ffff062224 */ /* 0x001fc400078e0008 */
[----:B------:R-:W-:Y:S01]  /*d280*/  FMUL R104, R104, R22 ;  /* 0x0000001668687220 */ /* 0x000fe20000400000 */
        /* <DEDUP_REMOVED lines=24> */
[----:B------:R-:W-:Y:S01]  /*d410*/  ISETP.GT.AND P3, PT, R0, 0x31, P1 ;  /* 0x000000310000780c */ /* 0x000fe20000f64270 */
[-C--:B------:R-:W-:Y:S01]  /*d420*/  FMUL R114, R114, R22.reuse ;  /* 0x0000001672727220 */ /* 0x080fe20000400000 */
[----:B------:R-:W-:Y:S01]  /*d430*/  F2FP.BF16.F32.PACK_AB R111, RZ, R111 ;  /* 0x0000006fff6f723e */ /* 0x000fe200000010ff */
[----:B------:R-:W-:Y:S01]  /*d440*/  @P4 STG.E.U16 desc[UR36][R4.64+0x50], R46 ;  /* 0x0000502e04004986 */ /* 0x000fe2000c101524 */
[C---:B------:R-:W-:Y:S01]  /*d450*/  ISETP.GT.AND P4, PT, R0.reuse, 0x30, P0 ;  /* 0x000000300000780c */ /* 0x040fe20000784270 */
[----:B------:R-:W-:Y:S01]  /*d460*/  FMUL R115, R115, R22 ;  /* 0x0000001673737220 */ /* 0x000fe20000400000 */
[----:B------:R-:W-:Y:S01]  /*d470*/  F2FP.BF16.F32.PACK_AB R112, RZ, R112 ;  /* 0x00000070ff70723e */ /* 0x000fe200000010ff */
[----:B------:R-:W-:Y:S01]  /*d480*/  @P5 STG.E.U16 desc[UR36][R4.64+0x52], R47 ;  /* 0x0000522f04005986 */ /* 0x000fe2000c101524 */
[----:B------:R-:W-:Y:S01]  /*d490*/  ISETP.GT.AND P5, PT, R0, 0x31, P0 ;  /* 0x000000310000780c */ /* 0x000fe200007a4270 */
[----:B------:R-:W-:Y:S01]  /*d4a0*/  FMUL R116, R116, R22 ;  /* 0x0000001674747220 */ /* 0x000fe20000400000 */
[----:B------:R-:W-:Y:S01]  /*d4b0*/  ISETP.GT.AND P6, PT, R0, 0xb8, P0 ;  /* 0x000000b80000780c */ /* 0x000fe200007c4270 */
        /* <DEDUP_REMOVED lines=8> */
[----:B------:R-:W-:Y:S01]  /*d540*/  ISETP.GT.AND P2, PT, R0, 0x38, P1 ;  /* 0x000000380000780c */ /* 0x000fe20000f44270 */
[----:B------:R-:W-:Y:S01]  /*d550*/  FMUL R119, R119, R22 ;  /* 0x0000001677777220 */ /* 0x000fe20000400000 */
[----:B------:R-:W-:-:S02]  /*d560*/  F2FP.BF16.F32.PACK_AB R116, RZ, R116 ;  /* 0x00000074ff74723e */ /* 0x000fc400000010ff */
[----:B------:R-:W-:Y:S02]  /*d570*/  F2FP.BF16.F32.PACK_AB R117, RZ, R117 ;  /* 0x00000075ff75723e */ /* 0x000fe400000010ff */
[----:B------:R-:W-:Y:S02]  /*d580*/  F2FP.BF16.F32.PACK_AB R118, RZ, R118 ;  /* 0x00000076ff76723e */ /* 0x000fe400000010ff */
[----:B------:R-:W-:Y:S01]  /*d590*/  F2FP.BF16.F32.PACK_AB R119, RZ, R119 ;  /* 0x00000077ff77723e */ /* 0x000fe200000010ff */
[----:B0-----:R-:W-:Y:S02]  /*d5a0*/  @P3 IMAD.MOV.U32 R6, RZ, RZ, R8 ;  /* 0x000000ffff063224 */ /* 0x001fe400078e0008 */
[----:B------:R-:W-:-:S05]  /*d5b0*/  @P3 IMAD.MOV.U32 R7, RZ, RZ, R9 ;  /* 0x000000ffff073224 */ /* 0x000fca00078e0009 */
[----:B------:R0:W-:Y:S01]  /*d5c0*/  @P3 STG.E.U16 desc[UR36][R6.64+0x62], R49 ;  /* 0x0000623106003986 */ /* 0x0001e2000c101524 */
[----:B------:R-:W-:-:S03]  /*d5d0*/  ISETP.GT.AND P3, PT, R0, 0x39, P1 ;  /* 0x000000390000780c */ /* 0x000fc60000f64270 */
[----:B------:R-:W-:Y:S01]  /*d5e0*/  @P4 STG.E.U16 desc[UR36][R4.64+0x60], R50 ;  /* 0x0000603204004986 */ /* 0x000fe2000c101524 */
[----:B------:R-:W-:-:S03]  /*d5f0*/  ISETP.GT.AND P4, PT, R0, 0x38, P0 ;  /* 0x000000380000780c */ /* 0x000fc60000784270 */
[----:B------:R-:W-:Y:S01]  /*d600*/  @P5 STG.E.U16 desc[UR36][R4.64+0x62], R51 ;  /* 0x0000623304005986 */ /* 0x000fe2000c101524 */
[----:B------:R-:W-:Y:S01]  /*d610*/  ISETP.GT.AND P5, PT, R0, 0x39, P0 ;  /* 0x000000390000780c */ /* 0x000fe200007a4270 */
[----:B0-----:R-:W-:Y:S02]  /*d620*/  @P2 IMAD.MOV.U32 R6, RZ, RZ, R8 ;  /* 0x000000ffff062224 */ /* 0x001fe400078e0008 */
[----:B------:R-:W-:-:S05]  /*d630*/  @P2 IMAD.MOV.U32 R7, RZ, RZ, R9 ;  /* 0x000000ffff072224 */ /* 0x000fca00078e0009 */
[----:B------:R0:W-:Y:S01]  /*d640*/  @P2 STG.E.U16 desc[UR36][R6.64+0x70], R52 ;  /* 0x0000703406002986 */ /* 0x0001e2000c101524 */
[----:B------:R-:W-:Y:S01]  /*d650*/  ISETP.GT.AND P2, PT, R0, 0x40, P1 ;  /* 0x000000400000780c */ /* 0x000fe20000f44270 */
        /* <DEDUP_REMOVED lines=12> */
[----:B0-----:R-:W-:Y:S01]  /*d720*/  @P3 IMAD.MOV.U32 R6, RZ, RZ, R8 ;  /* 0x000000ffff063224 */ /* 0x001fe200078e0008 */
[----:B------:R-:W-:-:S05]  /*d730*/  @P3 MOV R7, R9 ;  /* 0x0000000900073202 */ /* 0x000fca0000000f00 */
        /* <DEDUP_REMOVED lines=161> */
[C---:B------:R-:W-:Y:S02]  /*e150*/  ISETP.GT.AND P2, PT, R0.reuse, 0xb1, P1 ;  /* 0x000000b10000780c */ /* 0x040fe40000f44270 */
[----:B------:R-:W-:Y:S01]  /*e160*/  ISETP.GT.AND P1, PT, R0, 0xb9, P1 ;  /* 0x000000b90000780c */ /* 0x000fe20000f24270 */
[----:B0-----:R-:W-:Y:S02]  /*e170*/  @P5 IMAD.MOV.U32 R6, RZ, RZ, R8 ;  /* 0x000000ffff065224 */ /* 0x001fe400078e0008 */
[----:B------:R-:W-:-:S05]  /*e180*/  @P5 IMAD.MOV.U32 R7, RZ, RZ, R9 ;  /* 0x000000ffff075224 */ /* 0x000fca00078e0009 */
[----:B------:R0:W-:Y:S01]  /*e190*/  @P5 STG.E.U16 desc[UR36][R6.64+0x160], R112 ;  /* 0x0001607006005986 */ /* 0x0001e2000c101524 */
[C---:B------:R-:W-:Y:S02]  /*e1a0*/  ISETP.GT.AND P5, PT, R0.reuse, 0xb0, P0 ;  /* 0x000000b00000780c */ /* 0x040fe400007a4270 */
[----:B------:R-:W-:Y:S01]  /*e1b0*/  ISETP.GT.AND P0, PT, R0, 0xb9, P0 ;  /* 0x000000b90000780c */ /* 0x000fe20000704270 */
[----:B0-----:R-:W-:Y:S02]  /*e1c0*/  @P2 IMAD.MOV.U32 R6, RZ, RZ, R8 ;  /* 0x000000ffff062224 */ /* 0x001fe400078e0008 */
[----:B------:R-:W-:-:S05]  /*e1d0*/  @P2 IMAD.MOV.U32 R7, RZ, RZ, R9 ;  /* 0x000000ffff072224 */ /* 0x000fca00078e0009 */
[----:B------:R0:W-:Y:S04]  /*e1e0*/  @P2 STG.E.U16 desc[UR36][R6.64+0x162], R113 ;  /* 0x0001627106002986 */ /* 0x0001e8000c101524 */
[----:B------:R-:W-:Y:S04]  /*e1f0*/  @P5 STG.E.U16 desc[UR36][R4.64+0x160], R114 ;  /* 0x0001607204005986 */ /* 0x000fe8000c101524 */
[----:B------:R-:W-:Y:S01]  /*e200*/  @P4 STG.E.U16 desc[UR36][R4.64+0x162], R115 ;  /* 0x0001627304004986 */ /* 0x000fe2000c101524 */
[----:B0-----:R-:W-:Y:S02]  /*e210*/  @P3 IMAD.MOV.U32 R6, RZ, RZ, R8 ;  /* 0x000000ffff063224 */ /* 0x001fe400078e0008 */
[----:B------:R-:W-:-:S05]  /*e220*/  @P3 IMAD.MOV.U32 R7, RZ, RZ, R9 ;  /* 0x000000ffff073224 */ /* 0x000fca00078e0009 */
[----:B------:R0:W-:Y:S04]  /*e230*/  @P3 STG.E.U16 desc[UR36][R6.64+0x170], R116 ;  /* 0x0001707406003986 */ /* 0x0001e8000c101524 */
[----:B------:R1:W-:Y:S04]  /*e240*/  @P1 STG.E.U16 desc[UR36][R8.64+0x172], R117 ;  /* 0x0001727508001986 */ /* 0x0003e8000c101524 */
[----:B------:R1:W-:Y:S01]  /*e250*/  @P6 STG.E.U16 desc[UR36][R4.64+0x170], R118 ;  /* 0x0001707604006986 */ /* 0x0003e2000c101524 */
[----:B0-----:R-:W-:Y:S01]  /*e260*/  @P0 IMAD.MOV.U32 R6, RZ, RZ, R4 ;  /* 0x000000ffff060224 */ /* 0x001fe200078e0004 */
[----:B------:R-:W-:-:S05]  /*e270*/  @P0 MOV R7, R5 ;  /* 0x0000000500070202 */ /* 0x000fca0000000f00 */
[----:B------:R1:W-:Y:S02]  /*e280*/  @P0 STG.E.U16 desc[UR36][R6.64+0x172], R119 ;  /* 0x0001727706000986 */ /* 0x0003e4000c101524 */
.L_x_411:
[----:B------:R-:W-:Y:S05]  /*e290*/  BSYNC B0 ;  /* 0x0000000000007941 */ /* 0x000fea0003800000 */
.L_x_29:
[----:B------:R-:W-:Y:S01]  /*e2a0*/  ULDC UR4, c[0x0][0xc] ;  /* 0x0000030000047ab9 */ /* 0x000fe20000000800 */
[----:B------:R-:W-:Y:S01]  /*e2b0*/  ULDC UR5, c[0x0][0x10] ;  /* 0x0000040000057ab9 */ /* 0x000fe20000000800 */
[----:B0-----:R-:W0:Y:S01]  /*e2c0*/  LDC R3, c[0x0][0x14] ;  /* 0x00000500ff037b82 */ /* 0x001e220000000800 */
[----:B------:R-:W-:Y:S01]  /*e2d0*/  UIMAD.WIDE.U32 UR4, UR4, UR5, URZ ;  /* 0x00000005040472a5 */ /* 0x000fe2000f8e003f */
[----:B------:R-:W-:Y:S01]  /*e2e0*/  PRMT R0, RZ, 0x7610, R0 ;  /* 0x00007610ff007816 */ /* 0x000fe20000000000 */
[----:B------:R-:W-:Y:S01]  /*e2f0*/  UMOV UR41, 0xffffffff ;  /* 0xffffffff00297882 */ /* 0x000fe20000000000 */
[----:B------:R-:W-:-:S03]  /*e300*/  UMOV UR44, 0xffffffff ;  /* 0xffffffff002c7882 */ /* 0x000fc60000000000 */
[----:B0-----:R-:W-:-:S04]  /*e310*/  IMAD.WIDE.U32 R16, R3, UR4, R16 ;  /* 0x0000000403107c25 */ /* 0x001fc8000f8e0010 */
[----:B------:R-:W-:Y:S01]  /*e320*/  IMAD R3, R3, UR5, RZ ;  /* 0x0000000503037c24 */ /* 0x000fe2000f8e02ff */
[----:B------:R-:W-:Y:S02]  /*e330*/  ULDC.64 UR4, c[0x0][0x650] ;  /* 0x0001940000047ab9 */ /* 0x000fe40000000a00 */
[----:B------:R-:W-:Y:S01]  /*e340*/  ISETP.GE.U32.AND P0, PT, R16, UR4, PT ;  /* 0x0000000410007c0c */ /* 0x000fe2000bf06070 */
[----:B------:R-:W-:-:S05]  /*e350*/  IMAD.IADD R17, R17, 0x1, R3 ;  /* 0x0000000111117824 */ /* 0x000fca00078e0203 */
[----:B------:R-:W-:-:S13]  /*e360*/  ISETP.GE.U32.AND.EX P0, PT, R17, UR5, PT, P0 ;  /* 0x0000000511007c0c */ /* 0x000fda000bf06100 */
[----:B------:R-:W-:Y:S05]  /*e370*/  @P0 BRA `(.L_x_412) ;  /* 0x0000000400880947 */ /* 0x000fea0003800000 */
[----:B------:R-:W0:Y:S01]  /*e380*/  S2UR UR6, SR_CTAID.X ;  /* 0x00000000000679c3 */ /* 0x000e220000002500 */
[----:B------:R-:W-:Y:S01]  /*e390*/  ULDC.64 UR12, c[0x0][0x628] ;  /* 0x00018a00000c7ab9 */ /* 0x000fe20000000a00 */
[----:B------:R-:W-:Y:S01]  /*e3a0*/  ULDC UR4, c[0x0][0x150] ;  /* 0x0000540000047ab9 */ /* 0x000fe20000000800 */
[----:B------:R-:W-:Y:S01]  /*e3b0*/  ISETP.NE.U32.AND P0, PT, RZ, UR12, PT ;  /* 0x0000000cff007c0c */ /* 0x000fe2000bf05070 */
[----:B------:R-:W-:Y:S01]  /*e3c0*/  ULDC UR15, c[0x0][0x630] ;  /* 0x00018c00000f7ab9 */ /* 0x000fe20000000800 */
[C---:B------:R-:W-:Y:S01]  /*e3d0*/  R2UR UR16, R16.reuse ;  /* 0x00000000101072ca */ /* 0x040fe200000e0000 */
[----:B------:R-:W-:Y:S01]  /*e3e0*/  ULDC UR19, c[0x0][0x154] ;  /* 0x0000550000137ab9 */ /* 0x000fe20000000800 */
[----:B------:R-:W-:Y:S01]  /*e3f0*/  ISETP.NE.AND.EX P0, PT, RZ, UR13, PT, P0 ;  /* 0x0000000dff007c0c */ /* 0x000fe2000bf05300 */
[----:B------:R-:W1:Y:S01]  /*e400*/  S2UR UR18, SR_CTAID.Y ;  /* 0x00000000001279c3 */ /* 0x000e620000002600 */
[----:B------:R-:W-:Y:S02]  /*e410*/  R2UR UR17, R17 ;  /* 0x00000000111172ca */ /* 0x000fe400000e0000 */
[----:B------:R-:W-:-:S02]  /*e420*/  R2UR UR10, R16 ;  /* 0x00000000100a72ca */ /* 0x000fc400000e0000 */
[----:B------:R-:W-:Y:S02]  /*e430*/  R2UR UR11, R17 ;  /* 0x00000000110b72ca */ /* 0x000fe400000e0000 */
[----:B0-----:R-:W-:-:S05]  /*e440*/  I2FP.F32.U32 R0, UR6 ;  /* 0x0000000600007c45 */ /* 0x001fca0008201000 */
[----:B------:R-:W-:-:S04]  /*e450*/  FMUL R0, R0, UR4 ;  /* 0x0000000400007c20 */ /* 0x000fc80008400000 */
[----:B------:R0:W0:Y:S01]  /*e460*/  F2I.U32.TRUNC.NTZ R3, R0 ;  /* 0x0000000000037305 */ /* 0x000022000020f000 */
[----:B-1----:R-:W-:Y:S05]  /*e470*/  @!P0 BRA `(.L_x_413) ;  /* 0x0000000000308947 */ /* 0x002fea0003800000 */
        /* <DEDUP_REMOVED lines=12> */
.L_x_413:
[----:B------:R-:W-:Y:S01]  /*e540*/  USHF.R.U64 UR44, UR10, UR15, UR11 ;  /* 0x0000000f0a2c7299 */ /* 0x000fe2000800120b */
[----:B0-----:R-:W-:Y:S01]  /*e550*/  I2FP.F32.U32 R0, UR18 ;  /* 0x0000001200007c45 */ /* 0x001fe20008201000 */
[----:B------:R-:W-:Y:S02]  /*e560*/  USHF.R.U32.HI UR4, URZ, UR15, UR11 ;  /* 0x0000000f3f047299 */ /* 0x000fe4000801160b */
        /* <DEDUP_REMOVED lines=8> */
[----:B------:R-:W-:Y:S01]  /*e5f0*/  UIMAD.WIDE.U32 UR8, UR10, UR12, UR8 ;  /* 0x0000000c0a0872a5 */ /* 0x000fe2000f8e0008 */
[----:B------:R-:W-:Y:S01]  /*e600*/  R2UR UR12, R3 ;  /* 0x00000000030c72ca */ /* 0x000fe200000e0000 */
[----:B------:R-:W-:Y:S01]  /*e610*/  UIMAD UR10, UR10, UR13, UR4 ;  /* 0x0000000d0a0a72a4 */ /* 0x000fe2000f8e0204 */
[----:B------:R-:W-:Y:S01]  /*e620*/  ULDC UR11, c[0x0][0x618] ;  /* 0x00018600000b7ab9 */ /* 0x000fe20000000800 */
[----:B------:R-:W-:Y:S02]  /*e630*/  ULDC UR21, c[0x0][0x658] ;  /* 0x0001960000157ab9 */ /* 0x000fe40000000800 */
[----:B------:R-:W-:Y:S01]  /*e640*/  UIADD3 UR9, UR9, UR10, URZ ;  /* 0x0000000a09097290 */ /* 0x000fe2000fffe03f */
[----:B------:R-:W-:Y:S01]  /*e650*/  UMOV UR15, 0xffffffff ;  /* 0xffffffff000f7882 */ /* 0x000fe20000000000 */
[----:B------:R-:W-:Y:S01]  /*e660*/  ULDC.64 UR4, c[0x0][0x640] ;  /* 0x0001900000047ab9 */ /* 0x000fe20000000a00 */
[----:B------:R-:W-:Y:S01]  /*e670*/  USHF.L.U32 UR15, UR15, UR21, URZ ;  /* 0x000000150f0f7299 */ /* 0x000fe2000800063f */
[----:B------:R-:W-:Y:S01]  /*e680*/  ISETP.NE.U32.AND P0, PT, RZ, UR4, PT ;  /* 0x00000004ff007c0c */ /* 0x000fe2000bf05070 */
[----:B------:R-:W-:-:S02]  /*e690*/  USHF.R.U64 UR16, UR8, UR11, UR9 ;  /* 0x0000000b08107299 */ /* 0x000fc40008001209 */
[----:B------:R-:W-:Y:S01]  /*e6a0*/  USHF.R.U32.HI UR8, URZ, UR11, UR9 ;  /* 0x0000000b3f087299 */ /* 0x000fe20008011609 */
[----:B0-----:R-:W-:Y:S01]  /*e6b0*/  R2UR UR14, R0 ;  /* 0x00000000000e72ca */ /* 0x001fe200000e0000 */
[----:B------:R-:W-:Y:S01]  /*e6c0*/  ULDC UR17, c[0x0][0x608] ;  /* 0x0001820000117ab9 */ /* 0x000fe20000000800 */
[----:B------:R-:W-:Y:S01]  /*e6d0*/  ULOP3.LUT UR42, URZ, UR15, URZ, 0x33, !UPT ;  /* 0x0000000f3f2a7292 */ /* 0x000fe2000f8e333f */
[----:B------:R-:W-:Y:S01]  /*e6e0*/  ISETP.NE.AND.EX P0, PT, RZ, UR5, PT, P0 ;  /* 0x00000005ff007c0c */ /* 0x000fe2000bf05300 */
[----:B------:R-:W-:Y:S02]  /*e6f0*/  USHF.R.U64 UR15, UR16, UR17, UR8 ;  /* 0x00000011100f7299 */ /* 0x000fe40008001208 */
[----:B------:R-:W-:Y:S02]  /*e700*/  USHF.R.U32.HI UR8, URZ, UR17, UR8 ;  /* 0x000000113f087299 */ /* 0x000fe40008011608 */
[----:B------:R-:W-:Y:S02]  /*e710*/  UIADD3 UR12, -UR12, URZ, URZ ;  /* 0x0000003f0c0c7290 */ /* 0x000fe4000fffe13f */
[----:B------:R-:W-:Y:S01]  /*e720*/  USHF.R.U64 UR17, UR15, UR21, UR8 ;  /* 0x000000150f117299 */ /* 0x000fe20008001208 */
[----:B------:R-:W-:Y:S01]  /*e730*/  UMOV UR19, 0x1 ;  /* 0x0000000100137882 */ /* 0x000fe20000000000 */
[----:B------:R-:W-:Y:S01]  /*e740*/  ULDC UR13, c[0x0][0x144] ;  /* 0x00005100000d7ab9 */ /* 0x000fe20000000800 */
[----:B------:R-:W-:Y:S01]  /*e750*/  ULDC UR7, c[0x0][0x600] ;  /* 0x0001800000077ab9 */ /* 0x000fe20000000800 */
[----:B------:R-:W-:-:S02]  /*e760*/  USHF.L.U32 UR24, UR19, UR21, URZ ;  /* 0x0000001513187299 */ /* 0x000fc4000800063f */
[----:B------:R-:W-:Y:S02]  /*e770*/  USHF.R.U32.HI UR8, URZ, UR21, UR8 ;  /* 0x000000153f087299 */ /* 0x000fe40008011608 */
[----:B------:R-:W-:Y:S02]  /*e780*/  UIMAD UR21, UR13, UR12, UR6 ;  /* 0x0000000c0d1572a4 */ /* 0x000fe4000f8e0206 */
[----:B------:R-:W-:Y:S02]  /*e790*/  UIADD3 UR20, UR7, -0x1, URZ ;  /* 0xffffffff07147890 */ /* 0x000fe4000fffe03f */
[----:B------:R-:W-:Y:S01]  /*e7a0*/  UIADD3 UR19, -UR14, URZ, URZ ;  /* 0x0000003f0e137290 */ /* 0x000fe2000fffe13f */
        /* <DEDUP_REMOVED lines=17> */
.L_x_414:
[----:B------:R-:W-:Y:S01]  /*e8c0*/  UISETP.NE.AND UP0, UPT, UR46, URZ, UPT ;  /* 0x0000003f2e00728c */ /* 0x000fe2000bf05270 */
[----:B------:R-:W-:Y:S01]  /*e8d0*/  IMAD.MOV.U32 R0, RZ, RZ, 0x1 ;  /* 0x00000001ff007424 */ /* 0x000fe200078e00ff */
[----:B------:R-:W-:Y:S02]  /*e8e0*/  USHF.R.U64 UR4, UR6, UR22, UR8 ;  /* 0x0000001606047299 */ /* 0x000fe40008001208 */
[----:B------:R-:W-:Y:S02]  /*e8f0*/  ULOP3.LUT UR42, UR15, UR42, URZ, 0xc0, !UPT ;  /* 0x0000002a0f2a7292 */ /* 0x000fe4000f8ec03f */
[----:B------:R-:W-:Y:S02]  /*e900*/  UIADD3 UR5, -UR4, URZ, URZ ;  /* 0x0000003f04057290 */ /* 0x000fe4000fffe13f */
[----:B------:R-:W-:Y:S02]  /*e910*/  UIMAD UR42, UR24, UR4, UR42 ;  /* 0x00000004182a72a4 */ /* 0x000fe4000f8e022a */
[----:B------:R-:W-:-:S02]  /*e920*/  ULOP3.LUT UR16, UR16, UR20, URZ, 0xc0, !UPT ;  /* 0x0000001410107292 */ /* 0x000fc4000f8ec03f */
[----:B------:R-:W-:Y:S02]  /*e930*/  @UP0 UIMAD UR21, UR25, UR19, UR18 ;  /* 0x00000013191502a4 */ /* 0x000fe4000f8e0212 */
[----:B------:R-:W-:-:S03]  /*e940*/  UIMAD UR4, UR5, UR23, UR17 ;  /* 0x00000017050472a4 */ /* 0x000fc6000f8e0211 */
[----:B------:R-:W-:Y:S01]  /*e950*/  ULDC UR5, c[0x0][0x610] ;  /* 0x0001840000057ab9 */ /* 0x000fe20000000800 */
[----:B------:R-:W-:Y:S02]  /*e960*/  UIMAD UR4, UR4, UR7, UR16 ;  /* 0x00000007040472a4 */ /* 0x000fe4000f8e0210 */
[----:B------:R-:W-:-:S04]  /*e970*/  UIMAD UR42, UR42, UR5, UR21 ;  /* 0x000000052a2a72a4 */ /* 0x000fc8000f8e0215 */
[----:B------:R-:W-:Y:S02]  /*e980*/  USEL UR41, UR4, UR42, !UP0 ;  /* 0x0000002a04297287 */ /* 0x000fe4000c000000 */
[----:B------:R-:W-:-:S12]  /*e990*/  USEL UR42, UR42, UR4, !UP0 ;  /* 0x000000042a2a7287 */ /* 0x000fd8000c000000 */
.L_x_412:
[----:B------:R-:W-:-:S13]  /*e9a0*/  LOP3.LUT P0, RZ, R0, 0xff, RZ, 0xc0, !PT ;  /* 0x000000ff00ff7812 */ /* 0x000fda000780c0ff */
[----:B------:R-:W-:Y:S05]  /*e9b0*/  @P0 BRA `(.L_x_415) ;  /* 0xffffff2800300947 */ /* 0x000fea000383ffff */
[----:B------:R-:W-:Y:S05]  /*e9c0*/  EXIT ;  /* 0x000000000000794d */ /* 0x000fea0003800000 */
.L_x_4:
[----:B------:R-:W-:Y:S01]  /*e9d0*/  ULDC.64 UR8, c[0x0][0x650] ;  /* 0x0001940000087ab9 */ /* 0x000fe20000000a00 */
[----:B------:R-:W-:Y:S01]  /*e9e0*/  PRMT R0, RZ, 0x7610, R0 ;  /* 0x00007610ff007816 */ /* 0x000fe20000000000 */
[----:B------:R-:W-:Y:S01]  /*e9f0*/  IMAD.MOV.U32 R3, RZ, RZ, -0x1 ;  /* 0xffffffffff037424 */ /* 0x000fe200078e00ff */
[----:B------:R-:W-:Y:S01]  /*ea00*/  ISETP.GE.U32.AND P0, PT, R16, UR8, PT ;  /* 0x0000000810007c0c */ /* 0x000fe2000bf06070 */
[----:B------:R-:W-:Y:S02]  /*ea10*/  IMAD.MOV.U32 R4, RZ, RZ, -0x1 ;  /* 0xffffffffff047424 */ /* 0x000fe400078e00ff */
[----:B------:R-:W-:Y:S01]  /*ea20*/  IMAD.MOV.U32 R11, RZ, RZ, -0x1 ;  /* 0xffffffffff0b7424 */ /* 0x000fe200078e00ff */
[----:B------:R-:W-:-:S13]  /*ea30*/  ISETP.GE.U32.AND.EX P0, PT, R17, UR9, PT, P0 ;  /* 0x0000000911007c0c */ /* 0x000fda000bf06100 */
[----:B------:R-:W-:Y:S05]  /*ea40*/  @P0 BRA `(.L_x_416) ;  /* 0x00000004008c0947 */ /* 0x000fea0003800000 */
[----:B------:R-:W-:Y:S01]  /*ea50*/  I2FP.F32.U32 R0, UR4 ;  /* 0x0000000400007c45 */ /* 0x000fe20008201000 */
[----:B0-----:R-:W-:Y:S01]  /*ea60*/  ULDC.64 UR16, c[0x0][0x628] ;  /* 0x00018a0000107ab9 */ /* 0x001fe20000000a00 */
        /* <DEDUP_REMOVED lines=24> */
.L_x_417:
        /* <DEDUP_REMOVED lines=24> */
[----:B------:R-:W-:Y:S01]  /*ed70*/  UMOV UR19, 0x1 ;  /* 0x0000000100137882 */ /* 0x000fe20000000000 */
[----:B------:R-:W-:Y:S01]  /*ed80*/  ULDC UR20, c[0x0][0x608] ;  /* 0x0001820000147ab9 */ /* 0x000fe20000000800 */
[----:B------:R-:W-:Y:S01]  /*ed90*/  USHF.L.U32 UR26, UR19, UR23, URZ ;  /* 0x00000017131a7299 */ /* 0x000fe2000800063f */
[----:B------:R-:W-:Y:S01]  /*eda0*/  ISETP.NE.AND.EX P0, PT, RZ, UR9, PT, P0 ;  /* 0x00000009ff007c0c */ /* 0x000fe2000bf05300 */
[----:B------:R-:W-:Y:S02]  /*edb0*/  USHF.R.U64 UR19, UR18, UR20, UR11 ;  /* 0x0000001412137299 */ /* 0x000fe4000800120b */
[----:B------:R-:W-:Y:S02]  /*edc0*/  USHF.R.U32.HI UR11, URZ, UR20, UR11 ;  /* 0x000000143f0b7299 */ /* 0x000fe4000801160b */
[----:B------:R-:W-:-:S02]  /*edd0*/  UIADD3 UR15, -UR15, URZ, URZ ;  /* 0x0000003f0f0f7290 */ /* 0x000fc4000fffe13f */
[----:B------:R-:W-:Y:S01]  /*ede0*/  USHF.R.U64 UR20, UR19, UR23, UR11 ;  /* 0x0000001713147299 */ /* 0x000fe2000800120b */
[----:B------:R-:W-:Y:S01]  /*edf0*/  ULDC UR16, c[0x0][0x144] ;  /* 0x0000510000107ab9 */ /* 0x000fe20000000800 */
[----:B------:R-:W-:Y:S01]  /*ee00*/  ULDC UR6, c[0x0][0x600] ;  /* 0x0001800000067ab9 */ /* 0x000fe20000000800 */
[----:B------:R-:W-:Y:S02]  /*ee10*/  USHF.R.U32.HI UR11, URZ, UR23, UR11 ;  /* 0x000000173f0b7299 */ /* 0x000fe4000801160b */
[----:B------:R-:W-:Y:S02]  /*ee20*/  UIMAD UR23, UR16, UR15, UR4 ;  /* 0x0000000f101772a4 */ /* 0x000fe4000f8e0204 */
[----:B------:R-:W-:Y:S02]  /*ee30*/  UIADD3 UR22, UR6, -0x1, URZ ;  /* 0xffffffff06167890 */ /* 0x000fe4000fffe03f */
[----:B------:R-:W-:Y:S02]  /*ee40*/  ULOP3.LUT UR27, URZ, UR13, URZ, 0x33, !UPT ;  /* 0x0000000d3f1b7292 */ /* 0x000fe4000f8e333f */
        /* <DEDUP_REMOVED lines=18> */
.L_x_418:
[----:B------:R-:W-:Y:S01]  /*ef70*/  UISETP.NE.AND UP0, UPT, UR46, URZ, UPT ;  /* 0x0000003f2e00728c */ /* 0x000fe2000bf05270 */
[----:B------:R-:W-:Y:S01]  /*ef80*/  IMAD.MOV.U32 R0, RZ, RZ, 0x1 ;  /* 0x00000001ff007424 */ /* 0x000fe200078e00ff */
[----:B------:R-:W-:Y:S01]  /*ef90*/  USHF.R.U64 UR8, UR4, UR24, UR11 ;  /* 0x0000001804087299 */ /* 0x000fe2000800120b */
[----:B------:R-:W-:Y:S01]  /*efa0*/  IMAD.U32 R11, RZ, RZ, UR5 ;  /* 0x00000005ff0b7e24 */ /* 0x000fe2000f8e00ff */
[----:B------:R-:W-:Y:S02]  /*efb0*/  ULOP3.LUT UR4, UR19, UR27, URZ, 0xc0, !UPT ;  /* 0x0000001b13047292 */ /* 0x000fe4000f8ec03f */
[----:B------:R-:W-:Y:S02]  /*efc0*/  ULOP3.LUT UR18, UR18, UR22, URZ, 0xc0, !UPT ;  /* 0x0000001612127292 */ /* 0x000fe4000f8ec03f */
[----:B------:R-:W-:-:S03]  /*efd0*/  UIMAD UR4, UR26, UR8, UR4 ;  /* 0x000000081a0472a4 */ /* 0x000fc6000f8e0204 */
[----:B------:R-:W-:Y:S02]  /*efe0*/  @UP0 UIMAD UR23, UR28, UR21, UR7 ;  /* 0x000000151c1702a4 */ /* 0x000fe4000f8e0207 */
[----:B------:R-:W-:-:S03]  /*eff0*/  UIADD3 UR7, -UR8, URZ, URZ ;  /* 0x0000003f08077290 */ /* 0x000fc6000fffe13f */
[----:B------:R-:W-:Y:S01]  /*f000*/  ULDC UR8, c[0x0][0x610] ;  /* 0x0001840000087ab9 */ /* 0x000fe20000000800 */
[----:B------:R-:W-:Y:S02]  /*f010*/  UIMAD UR7, UR7, UR25, UR20 ;  /* 0x00000019070772a4 */ /* 0x000fe4000f8e0214 */
[----:B------:R-:W-:Y:S02]  /*f020*/  UIMAD UR4, UR4, UR8, UR23 ;  /* 0x00000008040472a4 */ /* 0x000fe4000f8e0217 */
[----:B------:R-:W-:-:S04]  /*f030*/  UIMAD UR7, UR7, UR6, UR18 ;  /* 0x00000006070772a4 */ /* 0x000fc8000f8e0212 */
[----:B------:R-:W-:Y:S02]  /*f040*/  USEL UR6, UR7, UR4, !UP0 ;  /* 0x0000000407067287 */ /* 0x000fe4000c000000 */
[----:B------:R-:W-:-:S04]  /*f050*/  USEL UR4, UR4, UR7, !UP0 ;  /* 0x0000000704047287 */ /* 0x000fc8000c000000 */
[----:B------:R-:W-:Y:S02]  /*f060*/  IMAD.U32 R4, RZ, RZ, UR6 ;  /* 0x00000006ff047e24 */ /* 0x000fe4000f8e00ff */
[----:B------:R-:W-:-:S07]  /*f070*/  IMAD.U32 R3, RZ, RZ, UR4 ;  /* 0x00000004ff037e24 */ /* 0x000fce000f8e00ff */
.L_x_416:
[----:B------:R-:W-:-:S08]  /*f080*/  NOP ;  /* 0x0000000000007918 */ /* 0x000fd00000000000 */
[----:B------:R-:W1:-:S00]  /*f090*/  USETMAXREG.DEALLOC.CTAPOOL 0x28 ;  /* 0x00000028000079c8 */ /* 0x000e4000080e0500 */
[----:B------:R-:W-:-:S13]  /*f0a0*/  ISETP.NE.AND P0, PT, RZ, UR10, PT ;  /* 0x0000000aff007c0c */ /* 0x000fda000bf05270 */
[----:B0-----:R-:W-:Y:S05]  /*f0b0*/  @P0 EXIT ;  /* 0x000000000000094d */ /* 0x001fea0003800000 */
[----:B-1----:R-:W-:Y:S01]  /*f0c0*/  LOP3.LUT P0, RZ, R0, 0xff, RZ, 0xc0, !PT ;  /* 0x000000ff00ff7812 */ /* 0x002fe2000780c0ff */
[----:B------:R-:W-:Y:S02]  /*f0d0*/  IMAD.MOV.U32 R8, RZ, RZ, 0x1 ;  /* 0x00000001ff087424 */ /* 0x000fe400078e00ff */
[----:B------:R-:W-:-:S10]  /*f0e0*/  IMAD.MOV.U32 R0, RZ, RZ, RZ ;  /* 0x000000ffff007224 */ /* 0x000fd400078e00ff */
[----:B------:R-:W-:Y:S05]  /*f0f0*/  @!P0 BRA `(.L_x_419) ;  /* 0x0000000c004c8947 */ /* 0x000fea0003800000 */
[----:B------:R-:W-:Y:S01]  /*f100*/  ULDC UR4, c[0x0][0x28c] ;  /* 0x0000a30000047ab9 */ /* 0x000fe20000000800 */
[----:B------:R-:W-:Y:S01]  /*f110*/  ULDC UR6, c[0x0][0x658] ;  /* 0x0001960000067ab9 */ /* 0x000fe20000000800 */
[----:B------:R-:W-:Y:S01]  /*f120*/  UIADD3 UR10, UR4, 0xf, URZ ;  /* 0x0000000f040a7890 */ /* 0x000fe2000fffe03f */
[C---:B------:R-:W-:Y:S01]  /*f130*/  LOP3.LUT P3, RZ, R2.reuse, 0x7f, RZ, 0xc0, !PT ;  /* 0x0000007f02ff7812 */ /* 0x040fe2000786c0ff */
[----:B------:R-:W-:Y:S01]  /*f140*/  UMOV UR7, 0xffffffff ;  /* 0xffffffff00077882 */ /* 0x000fe20000000000 */
[----:B------:R-:W-:Y:S01]  /*f150*/  ULDC UR5, c[0x0][0x600] ;  /* 0x0001800000057ab9 */ /* 0x000fe20000000800 */
[----:B------:R-:W-:Y:S01]  /*f160*/  UMOV UR9, 0x1 ;  /* 0x0000000100097882 */ /* 0x000fe20000000000 */
[----:B------:R-:W-:Y:S01]  /*f170*/  USHF.L.U32 UR7, UR7, UR6, URZ ;  /* 0x0000000607077299 */ /* 0x000fe2000800063f */
[----:B------:R-:W-:Y:S01]  /*f180*/  LOP3.LUT P0, RZ, R2, 0x1f, RZ, 0xc0, !PT ;  /* 0x0000001f02ff7812 */ /* 0x000fe2000780c0ff */
[----:B------:R-:W-:Y:S01]  /*f190*/  UIADD3 UR4, UR5, -0x1, URZ ;  /* 0xffffffff05047890 */ /* 0x000fe2000fffe03f */
[----:B------:R-:W-:Y:S01]  /*f1a0*/  BSSY B0, `(.L_x_419) ;  /* 0x00000c8000007945 */ /* 0x000fe20003800000 */
[----:B------:R-:W-:Y:S01]  /*f1b0*/  USHF.R.S32.HI UR11, URZ, 0x1f, UR10 ;  /* 0x0000001f3f0b7899 */ /* 0x000fe2000801140a */
[----:B------:R-:W-:Y:S01]  /*f1c0*/  PLOP3.LUT P0, PT, P0, P3, PT, 0x8a, 0x0 ;  /* 0x000000000000781c */ /* 0x000fe20000707172 */
[----:B------:R-:W-:Y:S01]  /*f1d0*/  ULDC UR8, c[0x0][0xc] ;  /* 0x0000030000087ab9 */ /* 0x000fe20000000800 */
[----:B------:R-:W-:Y:S01]  /*f1e0*/  USHF.L.U32 UR5, UR9, UR6, URZ ;  /* 0x0000000609057299 */ /* 0x000fe2000800063f */
[----:B------:R-:W-:Y:S01]  /*f1f0*/  MOV R9, 0x1 ;  /* 0x0000000100097802 */ /* 0x000fe20000000f00 */
[----:B------:R-:W-:Y:S01]  /*f200*/  ULEA.HI UR11, UR11, UR10, URZ, 0x4 ;  /* 0x0000000a0b0b7291 */ /* 0x000fe2000f8f203f */
[----:B------:R-:W-:Y:S01]  /*f210*/  IMAD.MOV.U32 R8, RZ, RZ, 0x1 ;  /* 0x00000001ff087424 */ /* 0x000fe200078e00ff */
[----:B------:R-:W-:Y:S01]  /*f220*/  ULDC UR9, c[0x0][0x10] ;  /* 0x0000040000097ab9 */ /* 0x000fe20000000800 */
[----:B------:R-:W-:Y:S01]  /*f230*/  ULOP3.LUT UR6, URZ, UR7, URZ, 0x33, !UPT ;  /* 0x000000073f067292 */ /* 0x000fe2000f8e333f */
[----:B------:R-:W-:Y:S01]  /*f240*/  IMAD.MOV.U32 R0, RZ, RZ, RZ ;  /* 0x000000ffff007224 */ /* 0x000fe200078e00ff */
[----:B------:R-:W-:Y:S01]  /*f250*/  UIMAD.WIDE.U32 UR8, UR8, UR9, URZ ;  /* 0x00000009080872a5 */ /* 0x000fe2000f8e003f */
[----:B------:R-:W-:Y:S01]  /*f260*/  ULDC UR7, c[0x0][0x14] ;  /* 0x0000050000077ab9 */ /* 0x000fe20000000800 */
[----:B------:R-:W-:-:S02]  /*f270*/  USHF.R.S32.HI UR19, URZ, 0x4, UR11 ;  /* 0x000000043f137899 */ /* 0x000fc4000801140b */
[----:B------:R-:W-:Y:S02]  /*f280*/  UIMAD.WIDE.U32 UR22, UR8, UR7, URZ ;  /* 0x00000007081672a5 */ /* 0x000fe4000f8e003f */
[----:B------:R-:W-:Y:S02]  /*f290*/  UIMAD UR13, UR9, UR7, URZ ;  /* 0x00000007090d72a4 */ /* 0x000fe4000f8e023f */
[----:B------:R-:W-:Y:S02]  /*f2a0*/  ULOP3.LUT UR21, UR40, 0x2, URZ, 0xfc, !UPT ;  /* 0x0000000228157892 */ /* 0x000fe4000f8efc3f */
[----:B------:R-:W-:Y:S02]  /*f2b0*/  UIADD3 UR13, UR23, UR13, URZ ;  /* 0x0000000d170d7290 */ /* 0x000fe4000fffe03f */
[----:B------:R-:W-:Y:S01]  /*f2c0*/  UIADD3 UR26, UR19, 0x1, URZ ;  /* 0x00000001131a7890 */ /* 0x000fe2000fffe03f */
[----:B------:R-:W-:-:S11]  /*f2d0*/  ULDC.64 UR24, c[0x0][0x198] ;  /* 0x0000660000187ab9 */ /* 0x000fd60000000a00 */
.L_x_431:
[----:B------:R-:W-:-:S03]  /*f2e0*/  UMOV UR7, 0xffffffff ;  /* 0xffffffff00077882 */ /* 0x000fc60000000000 */
[----:B------:R-:W-:Y:S05]  /*f2f0*/  BRA.DIV UR7, `(.L_x_420) ;  /* 0x00000016076c7947 */ /* 0x000fea000b800000 */
[----:B------:R-:W-:-:S13]  /*f300*/  ELECT P6, URZ, PT ;  /* 0x00000000003f782f */ /* 0x000fda00038c0000 */
.L_x_454:
[----:B------:R-:W0:Y:S01]  /*f310*/  LDC R2, c[0x0][0x28c] ;  /* 0x0000a300ff027b82 */ /* 0x000e220000000800 */
[----:B------:R-:W-:Y:S01]  /*f320*/  BSSY B1, `(.L_x_421) ;  /* 0x0000038000017945 */ /* 0x000fe20003800000 */
[----:B0-----:R-:W-:-:S13]  /*f330*/  ISETP.LT.OR P6, PT, R2, 0x1, !P6 ;  /* 0x000000010200780c */ /* 0x001fda00077c1670 */
[----:B------:R-:W-:Y:S05]  /*f340*/  @P6 BRA `(.L_x_422) ;  /* 0x0000000000d46947 */ /* 0x000fea0003800000 */
[----:B------:R-:W-:Y:S02]  /*f350*/  IMAD.SHL.U32 R7, R3, 0x100, RZ ;  /* 0x0000010003077824 */ /* 0x000fe400078e00ff */
[----:B------:R-:W-:Y:S02]  /*f360*/  IMAD R6, R4, 0xc0, RZ ;  /* 0x000000c004067824 */ /* 0x000fe400078e02ff */
[----:B------:R-:W-:Y:S02]  /*f370*/  IMAD.MOV.U32 R12, RZ, RZ, RZ ;  /* 0x000000ffff0c7224 */ /* 0x000fe400078e00ff */
[----:B------:R-:W-:Y:S02]  /*f380*/  IMAD.U32 R14, RZ, RZ, UR26 ;  /* 0x0000001aff0e7e24 */ /* 0x000fe4000f8e00ff */
[----:B------:R-:W-:Y:S02]  /*f390*/  IMAD.MOV.U32 R2, RZ, RZ, R8 ;  /* 0x000000ffff027224 */ /* 0x000fe400078e0008 */
[----:B------:R-:W-:-:S07]  /*f3a0*/  IMAD.MOV.U32 R3, RZ, RZ, R0 ;  /* 0x000000ffff037224 */ /* 0x000fce00078e0000 */
.L_x_426:
[----:B------:R-:W0:Y:S01]  /*f3b0*/  S2R R5, SR_CgaCtaId ;  /* 0x0000000000057919 */ /* 0x000e220000008800 */
[----:B------:R-:W-:-:S04]  /*f3c0*/  MOV R4, 0x400 ;  /* 0x0000040000047802 */ /* 0x000fc80000000f00 */
[----:B0-----:R-:W-:Y:S02]  /*f3d0*/  LEA R10, R5, R4, 0x18 ;  /* 0x00000004050a7211 */ /* 0x001fe400078ec0ff */
[----:B------:R-:W-:Y:S01]  /*f3e0*/  SHF.L.U32 R4, R2, 0x1f, RZ ;  /* 0x0000001f02047819 */ /* 0x000fe200000006ff */
[----:B------:R-:W0:Y:S02]  /*f3f0*/  @!P3 LDC R5, c[0x0][0x500] ;  /* 0x00014000ff05bb82 */ /* 0x000e240000000800 */
[----:B------:R-:W-:-:S04]  /*f400*/  IMAD R13, R3, 0x8, R10 ;  /* 0x00000008030d7824 */ /* 0x000fc800078e020a */
[----:B------:R-:W1:Y:S02]  /*f410*/  SYNCS.PHASECHK.TRANS64.TRYWAIT P1, [R13+URZ+0x80], R4 ;  /* 0x000080040d0075a7 */ /* 0x000e64000802017f */
[----:B-1----:R-:W-:Y:S05]  /*f420*/  @!P1 BRA `(.L_x_423) ;  /* 0x0000001400409947 */ /* 0x002fea0003800000 */
.L_x_455:
[----:B------:R-:W-:Y:S01]  /*f430*/  UPRMT UR7, UR21, 0x9910, URZ ;  /* 0x0000991015077896 */ /* 0x000fe2000800003f */
[----:B0-----:R0:W-:Y:S03]  /*f440*/  @!P3 SYNCS.ARRIVE.TRANS64 RZ, [R13+URZ], R5 ;  /* 0x000000050dffb9a7 */ /* 0x0011e6000800003f */
[----:B------:R-:W-:-:S06]  /*f450*/  UISETP.NE.AND UP0, UPT, UR7, 0x2, UPT ;  /* 0x000000020700788c */ /* 0x000fcc000bf05270 */
[----:B------:R-:W-:-:S13]  /*f460*/  PLOP3.LUT P1, PT, PT, PT, UP0, 0x80, 0x0 ;  /* 0x000000000000781c */ /* 0x000fda0003f2f008 */
[----:B0-----:R-:W-:Y:S05]  /*f470*/  @P1 BRA `(.L_x_424) ;  /* 0x0000000000041947 */ /* 0x001fea0003800000 */
[----:B------:R-:W-:Y:S01]  /*f480*/  BPT.TRAP 0x1 ;  /* 0x000000040000795c */ /* 0x000fe20000300000 */
.L_x_424:
[----:B------:R-:W-:Y:S05]  /*f490*/  @P0 BRA `(.L_x_425) ;  /* 0x0000000000040947 */ /* 0x000fea0003800000 */
[----:B------:R-:W-:Y:S01]  /*f4a0*/  BPT.TRAP 0x1 ;  /* 0x000000040000795c */ /* 0x000fe20000300000 */
.L_x_425:
[--C-:B-1----:R-:W-:Y:S01]  /*f4b0*/  IMAD R4, R3, 0x2000, R10.reuse ;  /* 0x0000200003047824 */ /* 0x102fe200078e020a */
[----:B------:R-:W-:Y:S01]  /*f4c0*/  R2UR UR9, R13 ;  /* 0x000000000d0972ca */ /* 0x000fe200000e0000 */
[----:B------:R-:W-:Y:S01]  /*f4d0*/  IMAD R10, R3, 0x1800, R10 ;  /* 0x00001800030a7824 */ /* 0x000fe200078e020a */
[----:B------:R-:W-:Y:S01]  /*f4e0*/  UIADD3 UR14, UP0, UR24, 0xf0, URZ ;  /* 0x000000f0180e7890 */ /* 0x000fe2000ff1e03f */
[----:B------:R-:W-:Y:S01]  /*f4f0*/  VIADD R14, R14, 0xffffffff ;  /* 0xffffffff0e0e7836 */ /* 0x000fe20000000000 */
[----:B------:R-:W-:Y:S01]  /*f500*/  R2UR UR7, R4 ;  /* 0x00000000040772ca */ /* 0x000fe200000e0000 */
[----:B------:R-:W-:Y:S01]  /*f510*/  UIADD3 UR28, UP1, UR24, 0x1f0, URZ ;  /* 0x000001f0181c7890 */ /* 0x000fe2000ff3e03f */
[----:B------:R-:W-:Y:S01]  /*f520*/  R2UR UR8, R10 ;  /* 0x000000000a0872ca */ /* 0x000fe200000e0000 */
[----:B------:R-:W-:Y:S01]  /*f530*/  UIADD3.X UR15, URZ, UR25, URZ, UP0, !UPT ;  /* 0x000000193f0f7290 */ /* 0x000fe200087fe43f */
[----:B------:R-:W-:Y:S01]  /*f540*/  R2UR UR11, R7 ;  /* 0x00000000070b72ca */ /* 0x000fe200000e0000 */
[----:B------:R-:W-:Y:S01]  /*f550*/  VIADD R3, R3, 0x1 ;  /* 0x0000000103037836 */ /* 0x000fe20000000000 */
[----:B------:R-:W-:Y:S01]  /*f560*/  R2UR UR10, R12 ;  /* 0x000000000c0a72ca */ /* 0x000fe200000e0000 */
[----:B------:R-:W-:Y:S01]  /*f570*/  UIADD3.X UR29, URZ, UR25, URZ, UP1, !UPT ;  /* 0x000000193f1d7290 */ /* 0x000fe20008ffe43f */
[----:B------:R-:W-:Y:S01]  /*f580*/  R2UR UR12, R11 ;  /* 0x000000000b0c72ca */ /* 0x000fe200000e0000 */
[----:B------:R-:W-:Y:S01]  /*f590*/  UMOV UR16, 0x0 ;  /* 0x0000000000107882 */ /* 0x000fe20000000000 */
[----:B------:R-:W-:Y:S01]  /*f5a0*/  R2UR UR20, R6 ;  /* 0x00000000061472ca */ /* 0x000fe200000e0000 */
[----:B------:R-:W-:Y:S01]  /*f5b0*/  UMOV UR17, 0x10000000 ;  /* 0x1000000000117882 */ /* 0x000fe20000000000 */
[----:B------:R-:W-:Y:S01]  /*f5c0*/  ISETP.GT.AND P2, PT, R14, 0x1, PT ;  /* 0x000000010e00780c */ /* 0x000fe20003f44270 */
[----:B------:R-:W-:Y:S01]  /*f5d0*/  UIADD3 UR7, UR7, 0x200, URZ ;  /* 0x0000020007077890 */ /* 0x000fe2000fffe03f */
[----:B------:R-:W-:Y:S01]  /*f5e0*/  ISETP.NE.AND P1, PT, R3, 0x10, PT ;  /* 0x000000100300780c */ /* 0x000fe20003f25270 */
[----:B------:R-:W-:Y:S01]  /*f5f0*/  UIADD3 UR18, UR8, 0x20200, URZ ;  /* 0x0002020008127890 */ /* 0x000fe2000fffe03f */
[----:B------:R-:W-:-:S02]  /*f600*/  IADD3 R12, R12, 0x10, RZ ;  /* 0x000000100c0c7810 */ /* 0x000fc40007ffe0ff */
[----:B------:R-:W-:Y:S02]  /*f610*/  SEL R5, RZ, 0x1, P1 ;  /* 0x00000001ff057807 */ /* 0x000fe40000800000 */
[----:B------:R-:W-:Y:S01]  /*f620*/  UMOV UR8, UR7 ;  /* 0x0000000700087c82 */ /* 0x000fe20008000000 */
[----:B------:R-:W-:Y:S01]  /*f630*/  SEL R3, R3, RZ, P1 ;  /* 0x000000ff03037207 */ /* 0x000fe20000800000 */
[----:B------:R0:W-:Y:S01]  /*f640*/  UTMALDG.3D [UR8], [UR14], desc[UR16] ;  /* 0x000010080e0075b4 */ /* 0x0001e20008011000 */
[----:B------:R-:W-:Y:S01]  /*f650*/  LOP3.LUT R2, R2, R5, RZ, 0x3c, !PT ;  /* 0x0000000502027212 */ /* 0x000fe200078e3cff */
[----:B0-----:R-:W-:Y:S01]  /*f660*/  UMOV UR8, UR18 ;  /* 0x0000001200087c82 */ /* 0x001fe20008000000 */
[----:B------:R-:W-:Y:S02]  /*f670*/  UMOV UR11, UR20 ;  /* 0x00000014000b7c82 */ /* 0x000fe40008000000 */
[----:B------:R0:W-:Y:S02]  /*f680*/  UTMALDG.3D [UR8], [UR28], desc[UR16] ;  /* 0x000010081c0075b4 */ /* 0x0001e40008011000 */
[----:B0-----:R-:W-:Y:S05]  /*f690*/  @P2 BRA `(.L_x_426) ;  /* 0xfffffffc00442947 */ /* 0x001fea000383ffff */
.L_x_422:
[----:B------:R-:W-:Y:S05]  /*f6a0*/  BSYNC B1 ;  /* 0x0000000000017941 */ /* 0x000fea0003800000 */
.L_x_421:
[----:B------:R-:W-:Y:S01]  /*f6b0*/  LOP3.LUT P4, RZ, R9, 0xff, RZ, 0xc0, !PT ;  /* 0x000000ff09ff7812 */ /* 0x000fe2000788c0ff */
[----:B------:R-:W-:Y:S01]  /*f6c0*/  VIADD R0, R0, UR19 ;  /* 0x0000001300007c36 */ /* 0x000fe20008000000 */
[----:B------:R-:W-:Y:S01]  /*f6d0*/  ULDC.64 UR8, c[0x0][0x650] ;  /* 0x0001940000087ab9 */ /* 0x000fe20000000a00 */
[----:B------:R-:W-:Y:S01]  /*f6e0*/  IMAD.U32 R5, RZ, RZ, UR19 ;  /* 0x00000013ff057e24 */ /* 0x000fe2000f8e00ff */
[----:B------:R-:W-:Y:S01]  /*f6f0*/  BSSY B1, `(.L_x_427) ;  /* 0x0000070000017945 */ /* 0x000fe20003800000 */
[----:B------:R-:W-:Y:S01]  /*f700*/  IMAD.MOV.U32 R11, RZ, RZ, -0x1 ;  /* 0xffffffffff0b7424 */ /* 0x000fe200078e00ff */
[----:B------:R-:W-:Y:S02]  /*f710*/  ISETP.GT.U32.AND P1, PT, R0, 0xf, PT ;  /* 0x0000000f0000780c */ /* 0x000fe40003f24070 */
[----:B------:R-:W-:Y:S02]  /*f720*/  SHF.R.U32.HI R2, RZ, 0x4, R0 ;  /* 0x00000004ff027819 */ /* 0x000fe40000011600 */
[----:B------:R-:W-:-:S02]  /*f730*/  ISETP.LT.U32.AND P1, PT, R5, 0x10, P1 ;  /* 0x000000100500780c */ /* 0x000fc40000f21070 */
[----:B------:R-:W-:Y:S01]  /*f740*/  LOP3.LUT R2, R2, 0x1, RZ, 0xc0, !PT ;  /* 0x0000000102027812 */ /* 0x000fe200078ec0ff */
[----:B------:R-:W0:Y:S01]  /*f750*/  @P4 S2R R4, SR_CgaCtaId ;  /* 0x0000000000044919 */ /* 0x000e220000008800 */
[----:B------:R-:W-:Y:S02]  /*f760*/  @P4 MOV R3, 0x400 ;  /* 0x0000040000034802 */ /* 0x000fe40000000f00 */
[----:B------:R-:W-:Y:S01]  /*f770*/  ISETP.NE.U32.AND P2, PT, R2, 0x1, PT ;  /* 0x000000010200780c */ /* 0x000fe20003f45070 */
[----:B------:R-:W-:Y:S01]  /*f780*/  IMAD.U32 R2, RZ, RZ, UR19 ;  /* 0x00000013ff027e24 */ /* 0x000fe2000f8e00ff */
[----:B------:R-:W-:Y:S02]  /*f790*/  LOP3.LUT R0, R0, 0xf, RZ, 0xc0, !PT ;  /* 0x0000000f00007812 */ /* 0x000fe400078ec0ff */
[----:B------:R-:W-:Y:S02]  /*f7a0*/  PRMT R9, RZ, 0x7610, R9 ;  /* 0x00007610ff097816 */ /* 0x000fe40000000009 */
[----:B------:R-:W-:-:S04]  /*f7b0*/  ISETP.GT.U32.AND P2, PT, R2, 0xf, !P2 ;  /* 0x0000000f0200780c */ /* 0x000fc80005744070 */
[----:B------:R-:W-:Y:S02]  /*f7c0*/  SEL R2, RZ, 0x1, !P2 ;  /* 0x00000001ff027807 */ /* 0x000fe40005000000 */
[----:B0-----:R-:W-:Y:S01]  /*f7d0*/  @P4 LEA R3, R4, R3, 0x18 ;  /* 0x0000000304034211 */ /* 0x001fe200078ec0ff */
[----:B------:R-:W-:-:S03]  /*f7e0*/  IMAD.MOV.U32 R4, RZ, RZ, -0x1 ;  /* 0xffffffffff047424 */ /* 0x000fc600078e00ff */
[----:B------:R0:W-:Y:S01]  /*f7f0*/  @P4 SYNCS.ARRIVE.TRANS64.A1T0 RZ, [R3+URZ+0x118], RZ ;  /* 0x000118ff03ff49a7 */ /* 0x0001e2000810003f */
[----:B------:R-:W-:-:S04]  /*f800*/  IADD3 R16, P4, R16, UR22, RZ ;  /* 0x0000001610107c10 */ /* 0x000fc8000ff9e0ff */
[----:B------:R-:W-:Y:S02]  /*f810*/  IADD3.X R17, R17, UR13, RZ, P4, !PT ;  /* 0x0000000d11117c10 */ /* 0x000fe4000a7fe4ff */
[----:B------:R-:W-:Y:S02]  /*f820*/  ISETP.GE.U32.AND P4, PT, R16, UR8, PT ;  /* 0x0000000810007c0c */ /* 0x000fe4000bf86070 */
[----:B0-----:R-:W-:Y:S02]  /*f830*/  SEL R3, RZ, 0x1, !P1 ;  /* 0x00000001ff037807 */ /* 0x001fe40004800000 */
[----:B------:R-:W-:Y:S02]  /*f840*/  ISETP.GE.U32.AND.EX P1, PT, R17, UR9, PT, P4 ;  /* 0x0000000911007c0c */ /* 0x000fe4000bf26140 */
[----:B------:R-:W-:Y:S01]  /*f850*/  LOP3.LUT R8, R2, R8, R3, 0x96, !PT ;  /* 0x0000000802087212 */ /* 0x000fe200078e9603 */
[----:B------:R-:W-:Y:S01]  /*f860*/  IMAD.MOV.U32 R3, RZ, RZ, -0x1 ;  /* 0xffffffffff037424 */ /* 0x000fe200078e00ff */
[----:B------:R-:W-:-:S09]  /*f870*/  PRMT R2, RZ, 0x7610, R2 ;  /* 0x00007610ff027816 */ /* 0x000fd20000000002 */
[----:B------:R-:W-:Y:S05]  /*f880*/  @P1 BRA `(.L_x_428) ;  /* 0x0000000400581947 */ /* 0x000fea0003800000 */
[----:B------:R-:W-:Y:S01]  /*f890*/  ULDC.64 UR8, c[0x0][0x628] ;  /* 0x00018a0000087ab9 */ /* 0x000fe20000000a00 */
[----:B------:R-:W0:Y:S01]  /*f8a0*/  S2R R12, SR_CTAID.X ;  /* 0x00000000000c7919 */ /* 0x000e220000002500 */
[----:B------:R-:W-:Y:S01]  /*f8b0*/  ISETP.NE.U32.AND P1, PT, RZ, UR8, PT ;  /* 0x00000008ff007c0c */ /* 0x000fe2000bf25070 */
[----:B------:R-:W-:Y:S01]  /*f8c0*/  ULDC UR10, c[0x0][0x630] ;  /* 0x00018c00000a7ab9 */ /* 0x000fe20000000800 */
[----:B------:R-:W-:Y:S01]  /*f8d0*/  IMAD.MOV.U32 R2, RZ, RZ, R16 ;  /* 0x000000ffff027224 */ /* 0x000fe200078e0010 */
[----:B------:R-:W1:Y:S01]  /*f8e0*/  S2R R10, SR_CTAID.Y ;  /* 0x00000000000a7919 */ /* 0x000e620000002600 */
[----:B------:R-:W-:Y:S01]  /*f8f0*/  ISETP.NE.AND.EX P1, PT, RZ, UR9, PT, P1 ;  /* 0x00000009ff007c0c */ /* 0x000fe2000bf25310 */
[----:B------:R-:W-:-:S12]  /*f900*/  IMAD.MOV.U32 R3, RZ, RZ, R17 ;  /* 0x000000ffff037224 */ /* 0x000fd800078e0011 */
[----:B------:R-:W-:Y:S05]  /*f910*/  @!P1 BRA `(.L_x_429) ;  /* 0x0000000000289947 */ /* 0x000fea0003800000 */
[----:B------:R-:W-:Y:S02]  /*f920*/  ULDC UR7, c[0x0][0x634] ;  /* 0x00018d0000077ab9 */ /* 0x000fe40000000800 */
[----:B------:R-:W-:-:S05]  /*f930*/  IADD3 R7, P1, R16, UR7, RZ ;  /* 0x0000000710077c10 */ /* 0x000fca000ff3e0ff */
[----:B------:R-:W-:-:S04]  /*f940*/  IMAD.X R11, RZ, RZ, R17, P1 ;  /* 0x000000ffff0b7224 */ /* 0x000fc800008e0611 */
[----:B------:R-:W-:-:S04]  /*f950*/  IMAD.WIDE.U32 R4, R11, UR8, RZ ;  /* 0x000000080b047c25 */ /* 0x000fc8000f8e00ff */
[----:B------:R-:W-:-:S04]  /*f960*/  IMAD.WIDE.U32 R4, P1, R7, UR9, R4 ;  /* 0x0000000907047c25 */ /* 0x000fc8000f820004 */
[----:B------:R-:W-:-:S04]  /*f970*/  IMAD.WIDE.U32 R6, R7, UR8, RZ ;  /* 0x0000000807067c25 */ /* 0x000fc8000f8e00ff */
[----:B------:R-:W-:Y:S01]  /*f980*/  IMAD.X R3, RZ, RZ, RZ, P1 ;  /* 0x000000ffff037224 */ /* 0x000fe200008e06ff */
[----:B------:R-:W-:Y:S01]  /*f990*/  IADD3 RZ, P1, R7, R4, RZ ;  /* 0x0000000407ff7210 */ /* 0x000fe20007f3e0ff */
[----:B------:R-:W-:-:S04]  /*f9a0*/  IMAD.MOV.U32 R2, RZ, RZ, R5 ;  /* 0x000000ffff027224 */ /* 0x000fc800078e0005 */
[----:B------:R-:W-:-:S08]  /*f9b0*/  IMAD.WIDE.U32.X R2, R11, UR9, R2, P1 ;  /* 0x000000090b027c25 */ /* 0x000fd000088e0402 */
.L_x_429:
[--C-:B------:R-:W-:Y:S01]  /*f9c0*/  SHF.R.U64 R11, R2, UR10, R3.reuse ;  /* 0x0000000a020b7c19 */ /* 0x100fe20008001203 */
[----:B------:R-:W-:Y:S01]  /*f9d0*/  ULDC.64 UR8, c[0x0][0x620] ;  /* 0x0001880000087ab9 */ /* 0x000fe20000000a00 */
[----:B------:R-:W-:Y:S01]  /*f9e0*/  SHF.R.U32.HI R2, RZ, UR10, R3 ;  /* 0x0000000aff027c19 */ /* 0x000fe20008011603 */
[----:B------:R-:W-:Y:S01]  /*f9f0*/  ULDC UR7, c[0x0][0x150] ;  /* 0x0000540000077ab9 */ /* 0x000fe20000000800 */
[----:B------:R-:W-:Y:S01]  /*fa00*/  IADD3 R5, P1, RZ, -R11, RZ ;  /* 0x8000000bff057210 */ /* 0x000fe20007f3e0ff */
[----:B------:R-:W2:Y:S01]  /*fa10*/  LDC R7, c[0x0][0x144] ;  /* 0x00005100ff077b82 */ /* 0x000ea20000000800 */
[----:B------:R-:W-:Y:S01]  /*fa20*/  ULDC.64 UR10, c[0x0][0x640] ;  /* 0x00019000000a7ab9 */ /* 0x000fe20000000a00 */
[----:B------:R-:W-:Y:S01]  /*fa30*/  UISETP.NE.AND UP0, UPT, UR46, URZ, UPT ;  /* 0x0000003f2e00728c */ /* 0x000fe2000bf05270 */
[----:B------:R-:W-:Y:S02]  /*fa40*/  IADD3.X R2, RZ, ~R2, RZ, P1, !PT ;  /* 0x80000002ff027210 */ /* 0x000fe40000ffe4ff */
[----:B------:R-:W-:-:S03]  /*fa50*/  ISETP.NE.U32.AND P1, PT, RZ, UR10, PT ;  /* 0x0000000aff007c0c */ /* 0x000fc6000bf25070 */
[----:B------:R-:W-:Y:S01]  /*fa60*/  IMAD R4, R2, UR8, RZ ;  /* 0x0000000802047c24 */ /* 0x000fe2000f8e02ff */
[----:B------:R-:W3:Y:S01]  /*fa70*/  LDC R15, c[0x0][0x148] ;  /* 0x00005200ff0f7b82 */ /* 0x000ee20000000800 */
[C---:B------:R-:W-:Y:S01]  /*fa80*/  IMAD.WIDE.U32 R2, R5.reuse, UR8, R16 ;  /* 0x0000000805027c25 */ /* 0x040fe2000f8e0010 */
[----:B------:R-:W-:Y:S01]  /*fa90*/  ULDC UR8, c[0x0][0x154] ;  /* 0x0000550000087ab9 */ /* 0x000fe20000000800 */
[----:B------:R-:W-:Y:S02]  /*faa0*/  ISETP.NE.AND.EX P1, PT, RZ, UR11, PT, P1 ;  /* 0x0000000bff007c0c */ /* 0x000fe4000bf25310 */
[----:B------:R-:W-:Y:S01]  /*fab0*/  IMAD R5, R5, UR9, R4 ;  /* 0x0000000905057c24 */ /* 0x000fe2000f8e0204 */
[----:B0-----:R-:W-:Y:S01]  /*fac0*/  I2FP.F32.U32 R4, R12 ;  /* 0x0000000c00047245 */ /* 0x001fe20000201000 */
[----:B------:R-:W-:Y:S01]  /*fad0*/  ULDC UR9, c[0x0][0x608] ;  /* 0x0001820000097ab9 */ /* 0x000fe20000000800 */
[----:B------:R-:W-:Y:S01]  /*fae0*/  PLOP3.LUT P2, PT, PT, PT, UP0, 0x80, 0x0 ;  /* 0x000000000000781c */ /* 0x000fe20003f4f008 */
[----:B------:R-:W-:-:S02]  /*faf0*/  IMAD.IADD R3, R3, 0x1, R5 ;  /* 0x0000000103037824 */ /* 0x000fc400078e0205 */
[----:B------:R-:W-:Y:S01]  /*fb00*/  FMUL R4, R4, UR7 ;  /* 0x0000000704047c20 */ /* 0x000fe20008400000 */
[----:B------:R-:W-:Y:S02]  /*fb10*/  ULDC UR7, c[0x0][0x618] ;  /* 0x0001860000077ab9 */ /* 0x000fe40000000800 */
[--C-:B------:R-:W-:Y:S02]  /*fb20*/  SHF.R.U64 R13, R2, UR7, R3.reuse ;  /* 0x00000007020d7c19 */ /* 0x100fe40008001203 */
[----:B-1----:R-:W-:Y:S01]  /*fb30*/  I2FP.F32.U32 R2, R10 ;  /* 0x0000000a00027245 */ /* 0x002fe20000201000 */
[----:B------:R-:W0:Y:S04]  /*fb40*/  F2I.U32.TRUNC.NTZ R4, R4 ;  /* 0x0000000400047305 */ /* 0x000e28000020f000 */
[----:B------:R-:W-:Y:S01]  /*fb50*/  FMUL R5, R2, UR8 ;  /* 0x0000000802057c20 */ /* 0x000fe20008400000 */
[----:B------:R-:W-:Y:S01]  /*fb60*/  SHF.R.U32.HI R2, RZ, UR7, R3 ;  /* 0x00000007ff027c19 */ /* 0x000fe20008011603 */
[----:B------:R-:W-:-:S02]  /*fb70*/  ULDC UR7, c[0x0][0x658] ;  /* 0x0001960000077ab9 */ /* 0x000fc40000000800 */
[----:B------:R1:W4:Y:S01]  /*fb80*/  F2I.U32.TRUNC.NTZ R20, R5 ;  /* 0x0000000500147305 */ /* 0x000322000020f000 */
[--C-:B------:R-:W-:Y:S02]  /*fb90*/  SHF.R.U64 R18, R13, UR9, R2.reuse ;  /* 0x000000090d127c19 */ /* 0x100fe40008001202 */
[----:B------:R-:W-:-:S04]  /*fba0*/  SHF.R.U32.HI R3, RZ, UR9, R2 ;  /* 0x00000009ff037c19 */ /* 0x000fc80008011602 */
[--C-:B------:R-:W-:Y:S01]  /*fbb0*/  SHF.R.U64 R14, R18, UR7, R3.reuse ;  /* 0x00000007120e7c19 */ /* 0x100fe20008001203 */
[----:B0-----:R-:W-:Y:S01]  /*fbc0*/  IMAD.MOV R4, RZ, RZ, -R4 ;  /* 0x000000ffff047224 */ /* 0x001fe200078e0a04 */
[----:B------:R-:W-:-:S03]  /*fbd0*/  SHF.R.U32.HI R3, RZ, UR7, R3 ;  /* 0x00000007ff037c19 */ /* 0x000fc60008011603 */
[----:B--2---:R-:W-:Y:S02]  /*fbe0*/  IMAD R12, R7, R4, R12 ;  /* 0x00000004070c7224 */ /* 0x004fe400078e020c */
[----:B------:R-:W-:Y:S01]  /*fbf0*/  IMAD.MOV.U32 R2, RZ, RZ, R14 ;  /* 0x000000ffff027224 */ /* 0x000fe200078e000e */
[----:B-1--4-:R-:W-:Y:S06]  /*fc00*/  @!P1 BRA `(.L_x_430) ;  /* 0x0000000000289947 */ /* 0x012fec0003800000 */
        /* <DEDUP_REMOVED lines=10> */
.L_x_430:
[----:B------:R-:W-:Y:S01]  /*fcb0*/  ULDC UR7, c[0x0][0x648] ;  /* 0x0001920000077ab9 */ /* 0x000fe20000000800 */
[----:B------:R-:W-:Y:S01]  /*fcc0*/  IMAD.MOV R20, RZ, RZ, -R20 ;  /* 0x000000ffff147224 */ /* 0x000fe200078e0a14 */
[----:B------:R-:W-:Y:S01]  /*fcd0*/  SHF.R.U64 R3, R2, UR7, R3 ;  /* 0x0000000702037c19 */ /* 0x000fe20008001203 */
[----:B------:R-:W-:Y:S01]  /*fce0*/  ULDC UR7, c[0x0][0x638] ;  /* 0x00018e0000077ab9 */ /* 0x000fe20000000800 */
[----:B------:R-:W-:Y:S01]  /*fcf0*/  LOP3.LUT R2, R18, UR6, RZ, 0xc0, !PT ;  /* 0x0000000612027c12 */ /* 0x000fe2000f8ec0ff */
[----:B------:R-:W-:Y:S01]  /*fd00*/  UISETP.NE.AND UP0, UPT, UR46, URZ, UPT ;  /* 0x0000003f2e00728c */ /* 0x000fe2000bf05270 */
[----:B------:R-:W-:Y:S01]  /*fd10*/  LOP3.LUT R13, R13, UR4, RZ, 0xc0, !PT ;  /* 0x000000040d0d7c12 */ /* 0x000fe2000f8ec0ff */
[----:B------:R-:W-:Y:S01]  /*fd20*/  IMAD.MOV R5, RZ, RZ, -R3 ;  /* 0x000000ffff057224 */ /* 0x000fe200078e0a03 */
[----:B------:R-:W-:Y:S01]  /*fd30*/  ULDC UR8, c[0x0][0x610] ;  /* 0x0001840000087ab9 */ /* 0x000fe20000000800 */
[----:B---3--:R-:W-:Y:S02]  /*fd40*/  @P2 IMAD R12, R15, R20, R10 ;  /* 0x000000140f0c2224 */ /* 0x008fe400078e020a */
[----:B------:R-:W-:Y:S01]  /*fd50*/  IMAD R3, R3, UR5, R2 ;  /* 0x0000000503037c24 */ /* 0x000fe2000f8e0202 */
[----:B------:R-:W-:Y:S01]  /*fd60*/  PLOP3.LUT P1, PT, PT, PT, UP0, 0x40, 0x0 ;  /* 0x000000000000781c */ /* 0x000fe20003f2e808 */
[----:B------:R-:W-:Y:S01]  /*fd70*/  IMAD R14, R5, UR7, R14 ;  /* 0x00000007050e7c24 */ /* 0x000fe2000f8e020e */
[----:B------:R-:W-:Y:S01]  /*fd80*/  ULDC UR7, c[0x0][0x600] ;  /* 0x0001800000077ab9 */ /* 0x000fe20000000800 */
[----:B------:R-:W-:Y:S01]  /*fd90*/  IMAD R3, R3, UR8, R12 ;  /* 0x0000000803037c24 */ /* 0x000fe2000f8e020c */
[----:B------:R-:W-:Y:S01]  /*fda0*/  PLOP3.LUT P2, PT, PT, PT, UP0, 0x40, 0x0 ;  /* 0x000000000000781c */ /* 0x000fe20003f4e808 */
[----:B------:R-:W-:-:S02]  /*fdb0*/  IMAD R14, R14, UR7, R13 ;  /* 0x000000070e0e7c24 */ /* 0x000fc4000f8e020d */
[----:B------:R-:W-:-:S03]  /*fdc0*/  IMAD.MOV.U32 R2, RZ, RZ, 0x1 ;  /* 0x00000001ff027424 */ /* 0x000fc600078e00ff */
[----:B------:R-:W-:Y:S02]  /*fdd0*/  SEL R4, R14, R3, P1 ;  /* 0x000000030e047207 */ /* 0x000fe40000800000 */
[----:B------:R-:W-:-:S07]  /*fde0*/  SEL R3, R3, R14, P2 ;  /* 0x0000000e03037207 */ /* 0x000fce0001000000 */
.L_x_428:
[----:B------:R-:W-:Y:S05]  /*fdf0*/  BSYNC B1 ;  /* 0x0000000000017941 */ /* 0x000fea0003800000 */
.L_x_427:
[----:B------:R-:W-:-:S13]  /*fe00*/  LOP3.LUT P1, RZ, R2, 0xff, RZ, 0xc0, !PT ;  /* 0x000000ff02ff7812 */ /* 0x000fda000782c0ff */
[----:B------:R-:W-:Y:S05]  /*fe10*/  @P1 BRA `(.L_x_431) ;  /* 0xfffffff400301947 */ /* 0x000fea000383ffff */
[----:B------:R-:W-:Y:S05]  /*fe20*/  BSYNC B0 ;  /* 0x0000000000007941 */ /* 0x000fea0003800000 */
.L_x_419:
[----:B------:R-:W-:-:S03]  /*fe30*/  UMOV UR7, 0xffffffff ;  /* 0xffffffff00077882 */ /* 0x000fc60000000000 */
[----:B------:R-:W-:Y:S05]  /*fe40*/  BRA.DIV UR7, `(.L_x_432) ;  /* 0x0000000a07cc7947 */ /* 0x000fea000b800000 */
[----:B------:R-:W-:-:S13]  /*fe50*/  ELECT P6, URZ, PT ;  /* 0x00000000003f782f */ /* 0x000fda00038c0000 */
.L_x_458:
[----:B------:R-:W-:Y:S04]  /*fe60*/  BSSY B0, `(.L_x_433) ;  /* 0x0000098000007945 */ /* 0x000fe80003800000 */
[----:B------:R-:W-:Y:S05]  /*fe70*/  @!P6 BRA `(.L_x_434) ;  /* 0x000000080058e947 */ /* 0x000fea0003800000 */
[----:B------:R-:W-:-:S04]  /*fe80*/  ULOP3.LUT UR7, UR40, 0x2, URZ, 0xfc, !UPT ;  /* 0x0000000228077892 */ /* 0x000fc8000f8efc3f */
[----:B------:R-:W-:-:S06]  /*fe90*/  UISETP.NE.AND UP0, UPT, UR7, 0x3, UPT ;  /* 0x000000030700788c */ /* 0x000fcc000bf05270 */
[----:B------:R-:W-:-:S13]  /*fea0*/  PLOP3.LUT P0, PT, PT, PT, UP0, 0x80, 0x0 ;  /* 0x000000000000781c */ /* 0x000fda0003f0f008 */
[----:B------:R-:W-:Y:S05]  /*feb0*/  @!P0 BRA `(.L_x_435) ;  /* 0x0000000000048947 */ /* 0x000fea0003800000 */
[----:B------:R-:W-:Y:S01]  /*fec0*/  BPT.TRAP 0x1 ;  /* 0x000000040000795c */ /* 0x000fe20000300000 */
.L_x_435:
[----:B------:R-:W0:Y:S01]  /*fed0*/  S2R R3, SR_CgaCtaId ;  /* 0x0000000000037919 */ /* 0x000e220000008800 */
[----:B------:R-:W-:-:S04]  /*fee0*/  MOV R2, 0x400 ;  /* 0x0000040000027802 */ /* 0x000fc80000000f00 */
[----:B0-----:R-:W-:Y:S02]  /*fef0*/  LEA R3, R3, R2, 0x18 ;  /* 0x0000000203037211 */ /* 0x001fe400078ec0ff */
[----:B------:R-:W-:-:S03]  /*ff00*/  SHF.L.U32 R2, R8, 0x1f, RZ ;  /* 0x0000001f08027819 */ /* 0x000fc600000006ff */
[----:B------:R-:W-:-:S04]  /*ff10*/  VIADD R3, R3, 0x80 ;  /* 0x0000008003037836 */ /* 0x000fc80000000000 */
[C---:B------:R-:W-:Y:S01]  /*ff20*/  IMAD R7, R0.reuse, 0x8, R3 ;  /* 0x0000000800077824 */ /* 0x040fe200078e0203 */
[----:B------:R-:W-:-:S03]  /*ff30*/  IADD3 R0, R0, 0x1, RZ ;  /* 0x0000000100007810 */ /* 0x000fc60007ffe0ff */
[----:B------:R-:W0:Y:S01]  /*ff40*/  SYNCS.PHASECHK.TRANS64.TRYWAIT P0, [R7+URZ], R2 ;  /* 0x00000002070075a7 */ /* 0x000e22000800017f */
[----:B------:R-:W-:-:S04]  /*ff50*/  ISETP.NE.AND P1, PT, R0, 0x10, PT ;  /* 0x000000100000780c */ /* 0x000fc80003f25270 */
[----:B------:R-:W-:Y:S02]  /*ff60*/  SEL R5, RZ, 0x1, P1 ;  /* 0x00000001ff057807 */ /* 0x000fe40000800000 */
[----:B------:R-:W-:Y:S02]  /*ff70*/  SEL R0, R0, RZ, P1 ;  /* 0x000000ff00007207 */ /* 0x000fe40000800000 */
[----:B------:R-:W-:-:S03]  /*ff80*/  LOP3.LUT R5, R8, R5, RZ, 0x3c, !PT ;  /* 0x0000000508057212 */ /* 0x000fc600078e3cff */
[----:B------:R-:W-:Y:S01]  /*ff90*/  IMAD R9, R0, 0x8, R3 ;  /* 0x0000000800097824 */ /* 0x000fe200078e0203 */
[----:B------:R-:W-:Y:S01]  /*ffa0*/  SHF.L.U32 R4, R5, 0x1f, RZ ;  /* 0x0000001f05047819 */ /* 0x000fe200000006ff */
[----:B0-----:R-:W-:Y:S06]  /*ffb0*/  @!P0 BRA `(.L_x_436) ;  /* 0x0000000800908947 */ /* 0x001fec0003800000 */
.L_x_459:
[----:B------:R-:W1:Y:S01]  /*ffc0*/  SYNCS.PHASECHK.TRANS64.TRYWAIT P0, [R9+URZ], R4 ;  /* 0x00000004090075a7 */ /* 0x000e62000800017f */
[----:B------:R-:W-:-:S05]  /*ffd0*/  VIADD R0, R0, 0x1 ;  /* 0x0000000100007836 */ /* 0x000fca0000000000 */
[----:B------:R-:W-:-:S04]  /*ffe0*/  ISETP.NE.AND P1, PT, R0, 0x10, PT ;  /* 0x000000100000780c */ /* 0x000fc80003f25270 */
[----:B0-----:R-:W-:Y:S02]  /*fff0*/  SEL R2, RZ, 0x1, P1 ;  /* 0x00000001ff027807 */ /* 0x001fe40000800000 */
[----:B------:R-:W-:Y:S02]  /*10000*/  SEL R0, R0, RZ, P1 ;  /* 0x000000ff00007207 */ /* 0x000fe40000800000 */
[----:B------:R-:W-:-:S03]  /*10010*/  LOP3.LUT R7, R5, R2, RZ, 0x3c, !PT ;  /* 0x0000000205077212 */ /* 0x000fc600078e3cff */
[----:B------:R-:W-:Y:S01]  /*10020*/  IMAD R6, R0, 0x8, R3 ;  /* 0x0000000800067824 */ /* 0x000fe200078e0203 */
[----:B------:R-:W-:Y:S01]  /*10030*/  SHF.L.U32 R5, R7, 0x1f, RZ ;  /* 0x0000001f07057819 */ /* 0x000fe200000006ff */
[----:B-1----:R-:W-:Y:S06]  /*10040*/  @!P0 BRA `(.L_x_437) ;  /* 0x0000000800808947 */ /* 0x002fec0003800000 */
.L_x_460:
[----:B------:R-:W1:Y:S01]  /*10050*/  SYNCS.PHASECHK.TRANS64.TRYWAIT P0, [R6+URZ], R5 ;  /* 0x00000005060075a7 */ /* 0x000e62000800017f */
[----:B------:R-:W-:-:S05]  /*10060*/  VIADD R0, R0, 0x1 ;  /* 0x0000000100007836 */ /* 0x000fca0000000000 */
[----:B------:R-:W-:-:S04]  /*10070*/  ISETP.NE.AND P1, PT, R0, 0x10, PT ;  /* 0x000000100000780c */ /* 0x000fc80003f25270 */
[----:B------:R-:W-:Y:S02]  /*10080*/  SEL R2, RZ, 0x1, P1 ;  /* 0x00000001ff027807 */ /* 0x000fe40000800000 */
[----:B------:R-:W-:Y:S02]  /*10090*/  SEL R0, R0, RZ, P1 ;  /* 0x000000ff00007207 */ /* 0x000fe40000800000 */
[----:B------:R-:W-:-:S03]  /*100a0*/  LOP3.LUT R7, R7, R2, RZ, 0x3c, !PT ;  /* 0x0000000207077212 */ /* 0x000fc600078e3cff */
[----:B0-----:R-:W-:Y:S01]  /*100b0*/  IMAD R9, R0, 0x8, R3 ;  /* 0x0000000800097824 */ /* 0x001fe200078e0203 */
[----:B------:R-:W-:Y:S01]  /*100c0*/  SHF.L.U32 R4, R7, 0x1f, RZ ;  /* 0x0000001f07047819 */ /* 0x000fe200000006ff */
[----:B-1----:R-:W-:Y:S06]  /*100d0*/  @!P0 BRA `(.L_x_438) ;  /* 0x0000000800708947 */ /* 0x002fec0003800000 */
.L_x_461:
        /* <DEDUP_REMOVED lines=9> */
.L_x_462:
        /* <DEDUP_REMOVED lines=9> */
.L_x_463:
        /* <DEDUP_REMOVED lines=9> */
.L_x_464:
[----:B------:R-:W1:Y:S01]  /*10290*/  SYNCS.PHASECHK.TRANS64.TRYWAIT P0, [R6+URZ], R5 ;  /* 0x00000005060075a7 */ /* 0x000e62000800017f */
[----:B------:R-:W-:-:S04]  /*102a0*/  IADD3 R0, R0, 0x1, RZ ;  /* 0x0000000100007810 */ /* 0x000fc80007ffe0ff */
[----:B------:R-:W-:-:S04]  /*102b0*/  ISETP.NE.AND P1, PT, R0, 0x10, PT ;  /* 0x000000100000780c */ /* 0x000fc80003f25270 */
[----:B------:R-:W-:Y:S02]  /*102c0*/  SEL R2, RZ, 0x1, P1 ;  /* 0x00000001ff027807 */ /* 0x000fe40000800000 */
[----:B------:R-:W-:Y:S02]  /*102d0*/  SEL R0, R0, RZ, P1 ;  /* 0x000000ff00007207 */ /* 0x000fe40000800000 */
[----:B------:R-:W-:-:S03]  /*102e0*/  LOP3.LUT R7, R7, R2, RZ, 0x3c, !PT ;  /* 0x0000000207077212 */ /* 0x000fc600078e3cff */
[----:B0-----:R-:W-:Y:S01]  /*102f0*/  IMAD R9, R0, 0x8, R3 ;  /* 0x0000000800097824 */ /* 0x001fe200078e0203 */
[----:B------:R-:W-:Y:S01]  /*10300*/  SHF.L.U32 R4, R7, 0x1f, RZ ;  /* 0x0000001f07047819 */ /* 0x000fe200000006ff */
[----:B-1----:R-:W-:Y:S06]  /*10310*/  @!P0 BRA `(.L_x_442) ;  /* 0x0000000800308947 */ /* 0x002fec0003800000 */
.L_x_465:
        /* <DEDUP_REMOVED lines=9> */
.L_x_466:
        /* <DEDUP_REMOVED lines=9> */
.L_x_467:
        /* <DEDUP_REMOVED lines=9> */
.L_x_468:
        /* <DEDUP_REMOVED lines=9> */
.L_x_469:
[----:B------:R-:W1:Y:S01]  /*10560*/  SYNCS.PHASECHK.TRANS64.TRYWAIT P0, [R9+URZ], R4 ;  /* 0x00000004090075a7 */ /* 0x000e62000800017f */
[----:B------:R-:W-:-:S05]  /*10570*/  VIADD R0, R0, 0x1 ;  /* 0x0000000100007836 */ /* 0x000fca0000000000 */
[----:B------:R-:W-:-:S04]  /*10580*/  ISETP.NE.AND P1, PT, R0, 0x10, PT ;  /* 0x000000100000780c */ /* 0x000fc80003f25270 */
[----:B------:R-:W-:Y:S02]  /*10590*/  SEL R2, RZ, 0x1, P1 ;  /* 0x00000001ff027807 */ /* 0x000fe40000800000 */
[----:B------:R-:W-:Y:S02]  /*105a0*/  SEL R0, R0, RZ, P1 ;  /* 0x000000ff00007207 */ /* 0x000fe40000800000 */
[----:B------:R-:W-:Y:S02]  /*105b0*/  LOP3.LUT R7, R7, R2, RZ, 0x3c, !PT ;  /* 0x0000000207077212 */ /* 0x000fe400078e3cff */
[----:B0-----:R-:W-:Y:S02]  /*105c0*/  LEA R6, R0, R3, 0x3 ;  /* 0x0000000300067211 */ /* 0x001fe400078e18ff */
[----:B------:R-:W-:Y:S01]  /*105d0*/  SHF.L.U32 R5, R7, 0x1f, RZ ;  /* 0x0000001f07057819 */ /* 0x000fe200000006ff */
[----:B-1----:R-:W-:Y:S06]  /*105e0*/  @!P0 BRA `(.L_x_447) ;  /* 0x0000000400e08947 */ /* 0x002fec0003800000 */
.L_x_470:
        /* <DEDUP_REMOVED lines=9> */
.L_x_471:
        /* <DEDUP_REMOVED lines=9> */
.L_x_472:
[----:B------:R-:W1:Y:S01]  /*10710*/  SYNCS.PHASECHK.TRANS64.TRYWAIT P0, [R6+URZ], R5 ;  /* 0x00000005060075a7 */ /* 0x000e62000800017f */
[----:B------:R-:W-:-:S05]  /*10720*/  VIADD R0, R0, 0x1 ;  /* 0x0000000100007836 */ /* 0x000fca0000000000 */
[----:B------:R-:W-:-:S04]  /*10730*/  ISETP.NE.AND P1, PT, R0, 0x10, PT ;  /* 0x000000100000780c */ /* 0x000fc80003f25270 */
[----:B------:R-:W-:Y:S02]  /*10740*/  SEL R2, RZ, 0x1, P1 ;  /* 0x00000001ff027807 */ /* 0x000fe40000800000 */
[----:B------:R-:W-:Y:S02]  /*10750*/  SEL R0, R0, RZ, P1 ;  /* 0x000000ff00007207 */ /* 0x000fe40000800000 */
[----:B------:R-:W-:Y:S01]  /*10760*/  LOP3.LUT R2, R7, R2, RZ, 0x3c, !PT ;  /* 0x0000000207027212 */ /* 0x000fe200078e3cff */
[----:B-1----:R-:W-:Y:S06]  /*10770*/  @!P0 BRA `(.L_x_450) ;  /* 0x0000000400b88947 */ /* 0x002fec0003800000 */
.L_x_473:
[----:B------:R-:W-:Y:S01]  /*10780*/  IMAD R3, R0, 0x8, R3 ;  /* 0x0000000800037824 */ /* 0x000fe200078e0203 */
[----:B------:R-:W-:-:S07]  /*10790*/  SHF.L.U32 R0, R2, 0x1f, RZ ;  /* 0x0000001f02007819 */ /* 0x000fce00000006ff */
.L_x_451:
[----:B--2---:R2:W3:Y:S02]  /*107a0*/  SYNCS.PHASECHK.TRANS64.TRYWAIT P0, [R3+URZ], R0 ;  /* 0x00000000030075a7 */ /* 0x0044e4000800017f */
[----:B---3--:R-:W-:Y:S05]  /*107b0*/  @!P0 NANOSLEEP.SYNCS 0x989680 ;  /* 0x009896800000895d */ /* 0x008fea0003900000 */
[----:B------:R-:W3:Y:S02]  /*107c0*/  @!P0 SYNCS.PHASECHK.TRANS64 P0, [R3+URZ], R0 ;  /* 0x00000000030085a7 */ /* 0x000ee4000800007f */
[----:B---3--:R-:W-:Y:S05]  /*107d0*/  @!P0 BRA `(.L_x_451) ;  /* 0xfffffffc00f08947 */ /* 0x008fea000383ffff */
.L_x_434:
[----:B------:R-:W-:Y:S05]  /*107e0*/  BSYNC B0 ;  /* 0x0000000000007941 */ /* 0x000fea0003800000 */
.L_x_433:
[----:B------:R-:W-:Y:S05]  /*107f0*/  EXIT ;  /* 0x000000000000794d */ /* 0x000fea0003800000 */
.L_x_18:
[----:B----4-:R4:W0:Y:S02]  /*10800*/  SYNCS.PHASECHK.TRANS64.TRYWAIT P1, [R3+URZ], R0 ;  /* 0x00000000030075a7 */ /* 0x010824000802017f */
[----:B0-----:R-:W-:Y:S05]  /*10810*/  @!P1 NANOSLEEP.SYNCS 0x989680 ;  /* 0x009896800000995d */ /* 0x001fea0003900000 */
[----:B------:R-:W0:Y:S02]  /*10820*/  @!P1 SYNCS.PHASECHK.TRANS64 P1, [R3+URZ], R0 ;  /* 0x00000000030095a7 */ /* 0x000e24000802007f */
[----:B0-----:R-:W-:Y:S05]  /*10830*/  @!P1 BRA `(.L_x_18) ;  /* 0xfffffffc00f09947 */ /* 0x001fea000383ffff */
[----:B------:R-:W-:Y:S05]  /*10840*/  BRA `(.L_x_17) ;  /* 0xffffff0c004c7947 */ /* 0x000fea000383ffff */
.L_x_23:
[----:B--2---:R-:W-:-:S04]  /*10850*/  IMAD.U32 R5, RZ, RZ, UR4 ;  /* 0x00000004ff057e24 */ /* 0x004fc8000f8e00ff */
[----:B------:R2:W3:Y:S03]  /*10860*/  SYNCS.PHASECHK.TRANS64.TRYWAIT P1, [R5+URZ], R4 ;  /* 0x00000004050075a7 */ /* 0x0004e6000802017f */
[----:B---3--:R-:W-:Y:S05]  /*10870*/  @!P1 NANOSLEEP.SYNCS 0x989680 ;  /* 0x009896800000995d */ /* 0x008fea0003900000 */
[----:B------:R-:W3:Y:S02]  /*10880*/  @!P1 SYNCS.PHASECHK.TRANS64 P1, [R5+URZ], R4 ;  /* 0x00000004050095a7 */ /* 0x000ee4000802007f */
[----:B---3--:R-:W-:Y:S05]  /*10890*/  @!P1 BRA `(.L_x_23) ;  /* 0xfffffffc00ec9947 */ /* 0x008fea000383ffff */
[----:B------:R-:W-:Y:S05]  /*108a0*/  BRA `(.L_x_22) ;  /* 0xffffff0c00dc7947 */ /* 0x000fea000383ffff */
.L_x_420:
[----:B------:R-:W-:Y:S01]  /*108b0*/  BSSY B1, `(.L_x_452) ;  /* 0x0000006000017945 */ /* 0x000fe20003800000 */
[----:B------:R-:W-:-:S07]  /*108c0*/  IMAD.MOV.U32 R15, RZ, RZ, -0x1 ;  /* 0xffffffffff0f7424 */ /* 0x000fce00078e00ff */
[----:B------:R-:W-:Y:S05]  /*108d0*/  WARPSYNC.COLLECTIVE R15, `(.L_x_453) ;  /* 0x000000000f0c7348 */ /* 0x000fea0003c00000 */
[----:B------:R-:W-:Y:S02]  /*108e0*/  ELECT P6, UR62, PT ;  /* 0x00000000003e782f */ /* 0x000fe400038c0000 */
[----:B------:R-:W-:Y:S01]  /*108f0*/  MOV R14, UR62 ;  /* 0x0000003e000e7c02 */ /* 0x000fe20008000f00 */
[----:B------:R-:W-:Y:S10]  /*10900*/  ENDCOLLECTIVE ;  /* 0x000000000000791b */ /* 0x000ff40003800000 */
.L_x_453:
[----:B------:R-:W-:Y:S05]  /*10910*/  BSYNC B1 ;  /* 0x0000000000017941 */ /* 0x000fea0003800000 */
.L_x_452:
[----:B------:R-:W-:Y:S05]  /*10920*/  BRA `(.L_x_454) ;  /* 0xffffffe800787947 */ /* 0x000fea000383ffff */
.L_x_423:
[----:B-1----:R1:W2:Y:S02]  /*10930*/  SYNCS.PHASECHK.TRANS64.TRYWAIT P1, [R13+URZ+0x80], R4 ;  /* 0x000080040d0075a7 */ /* 0x0022a4000802017f */
[----:B--2---:R-:W-:Y:S05]  /*10940*/  @!P1 NANOSLEEP.SYNCS 0x989680 ;  /* 0x009896800000995d */ /* 0x004fea0003900000 */
[----:B------:R-:W2:Y:S02]  /*10950*/  @!P1 SYNCS.PHASECHK.TRANS64 P1, [R13+URZ+0x80], R4 ;  /* 0x000080040d0095a7 */ /* 0x000ea4000802007f */
[----:B--2---:R-:W-:Y:S05]  /*10960*/  @!P1 BRA `(.L_x_423) ;  /* 0xfffffffc00f09947 */ /* 0x004fea000383ffff */
[----:B------:R-:W-:Y:S05]  /*10970*/  BRA `(.L_x_455) ;  /* 0xffffffe800ac7947 */ /* 0x000fea000383ffff */
.L_x_432:
[----:B------:R-:W-:Y:S01]  /*10980*/  BSSY B0, `(.L_x_456) ;  /* 0x0000006000007945 */ /* 0x000fe20003800000 */
[----:B------:R-:W-:-:S07]  /*10990*/  IMAD.MOV.U32 R15, RZ, RZ, -0x1 ;  /* 0xffffffffff0f7424 */ /* 0x000fce00078e00ff */
[----:B------:R-:W-:Y:S05]  /*109a0*/  WARPSYNC.COLLECTIVE R15, `(.L_x_457) ;  /* 0x000000000f0c7348 */ /* 0x000fea0003c00000 */
[----:B------:R-:W-:Y:S02]  /*109b0*/  ELECT P6, UR62, PT ;  /* 0x00000000003e782f */ /* 0x000fe400038c0000 */
[----:B------:R-:W-:Y:S01]  /*109c0*/  MOV R14, UR62 ;  /* 0x0000003e000e7c02 */ /* 0x000fe20008000f00 */
[----:B------:R-:W-:Y:S10]  /*109d0*/  ENDCOLLECTIVE ;  /* 0x000000000000791b */ /* 0x000ff40003800000 */
.L_x_457:
[----:B------:R-:W-:Y:S05]  /*109e0*/  BSYNC B0 ;  /* 0x0000000000007941 */ /* 0x000fea0003800000 */
.L_x_456:
[----:B------:R-:W-:Y:S05]  /*109f0*/  BRA `(.L_x_458) ;  /* 0xfffffff400187947 */ /* 0x000fea000383ffff */
.L_x_436:
[----:B0-----:R0:W1:Y:S02]  /*10a00*/  SYNCS.PHASECHK.TRANS64.TRYWAIT P0, [R7+URZ], R2 ;  /* 0x00000002070075a7 */ /* 0x001064000800017f */
[----:B-1----:R-:W-:Y:S05]  /*10a10*/  @!P0 NANOSLEEP.SYNCS 0x989680 ;  /* 0x009896800000895d */ /* 0x002fea0003900000 */
[----:B------:R-:W1:Y:S02]  /*10a20*/  @!P0 SYNCS.PHASECHK.TRANS64 P0, [R7+URZ], R2 ;  /* 0x00000002070085a7 */ /* 0x000e64000800007f */
[----:B-1----:R-:W-:Y:S05]  /*10a30*/  @!P0 BRA `(.L_x_436) ;  /* 0xfffffffc00f08947 */ /* 0x002fea000383ffff */
[----:B------:R-:W-:Y:S05]  /*10a40*/  BRA `(.L_x_459) ;  /* 0xfffffff4005c7947 */ /* 0x000fea000383ffff */
.L_x_437:
[----:B0-----:R0:W1:Y:S02]  /*10a50*/  SYNCS.PHASECHK.TRANS64.TRYWAIT P0, [R9+URZ], R4 ;  /* 0x00000004090075a7 */ /* 0x001064000800017f */
[----:B-1----:R-:W-:Y:S05]  /*10a60*/  @!P0 NANOSLEEP.SYNCS 0x989680 ;  /* 0x009896800000895d */ /* 0x002fea0003900000 */
[----:B------:R-:W1:Y:S02]  /*10a70*/  @!P0 SYNCS.PHASECHK.TRANS64 P0, [R9+URZ], R4 ;  /* 0x00000004090085a7 */ /* 0x000e64000800007f */
[----:B-1----:R-:W-:Y:S05]  /*10a80*/  @!P0 BRA `(.L_x_437) ;  /* 0xfffffffc00f08947 */ /* 0x002fea000383ffff */
[----:B------:R-:W-:Y:S05]  /*10a90*/  BRA `(.L_x_460) ;  /* 0xfffffff4006c7947 */ /* 0x000fea000383ffff */
.L_x_438:
[----:B0-----:R0:W1:Y:S02]  /*10aa0*/  SYNCS.PHASECHK.TRANS64.TRYWAIT P0, [R6+URZ], R5 ;  /* 0x00000005060075a7 */ /* 0x001064000800017f */
[----:B-1----:R-:W-:Y:S05]  /*10ab0*/  @!P0 NANOSLEEP.SYNCS 0x989680 ;  /* 0x009896800000895d */ /* 0x002fea0003900000 */
[----:B------:R-:W1:Y:S02]  /*10ac0*/  @!P0 SYNCS.PHASECHK.TRANS64 P0, [R6+URZ], R5 ;  /* 0x00000005060085a7 */ /* 0x000e64000800007f */
[----:B-1----:R-:W-:Y:S05]  /*10ad0*/  @!P0 BRA `(.L_x_438) ;  /* 0xfffffffc00f08947 */ /* 0x002fea000383ffff */
[----:B------:R-:W-:Y:S05]  /*10ae0*/  BRA `(.L_x_461) ;  /* 0xfffffff4007c7947 */ /* 0x000fea000383ffff */
.L_x_439:
[----:B0-----:R0:W1:Y:S02]  /*10af0*/  SYNCS.PHASECHK.TRANS64.TRYWAIT P0, [R9+URZ], R4 ;  /* 0x00000004090075a7 */ /* 0x001064000800017f */
[----:B-1----:R-:W-:Y:S05]  /*10b00*/  @!P0 NANOSLEEP.SYNCS 0x989680 ;  /* 0x009896800000895d */ /* 0x002fea0003900000 */
[----:B------:R-:W1:Y:S02]  /*10b10*/  @!P0 SYNCS.PHASECHK.TRANS64 P0, [R9+URZ], R4 ;  /* 0x00000004090085a7 */ /* 0x000e64000800007f */
[----:B-1----:R-:W-:Y:S05]  /*10b20*/  @!P0 BRA `(.L_x_439) ;  /* 0xfffffffc00f08947 */ /* 0x002fea000383ffff */
[----:B------:R-:W-:Y:S05]  /*10b30*/  BRA `(.L_x_462) ;  /* 0xfffffff4008c7947 */ /* 0x000fea000383ffff */
.L_x_440:
[----:B0-----:R0:W1:Y:S02]  /*10b40*/  SYNCS.PHASECHK.TRANS64.TRYWAIT P0, [R6+URZ], R5 ;  /* 0x00000005060075a7 */ /* 0x001064000800017f */
[----:B-1----:R-:W-:Y:S05]  /*10b50*/  @!P0 NANOSLEEP.SYNCS 0x989680 ;  /* 0x009896800000895d */ /* 0x002fea0003900000 */
[----:B------:R-:W1:Y:S02]  /*10b60*/  @!P0 SYNCS.PHASECHK.TRANS64 P0, [R6+URZ], R5 ;  /* 0x00000005060085a7 */ /* 0x000e64000800007f */
[----:B-1----:R-:W-:Y:S05]  /*10b70*/  @!P0 BRA `(.L_x_440) ;  /* 0xfffffffc00f08947 */ /* 0x002fea000383ffff */
[----:B------:R-:W-:Y:S05]  /*10b80*/  BRA `(.L_x_463) ;  /* 0xfffffff4009c7947 */ /* 0x000fea000383ffff */
.L_x_441:
[----:B0-----:R0:W1:Y:S02]  /*10b90*/  SYNCS.PHASECHK.TRANS64.TRYWAIT P0, [R9+URZ], R4 ;  /* 0x00000004090075a7 */ /* 0x001064000800017f */
[----:B-1----:R-:W-:Y:S05]  /*10ba0*/  @!P0 NANOSLEEP.SYNCS 0x989680 ;  /* 0x009896800000895d */ /* 0x002fea0003900000 */
[----:B------:R-:W1:Y:S02]  /*10bb0*/  @!P0 SYNCS.PHASECHK.TRANS64 P0, [R9+URZ], R4 ;  /* 0x00000004090085a7 */ /* 0x000e64000800007f */
[----:B-1----:R-:W-:Y:S05]  /*10bc0*/  @!P0 BRA `(.L_x_441) ;  /* 0xfffffffc00f08947 */ /* 0x002fea000383ffff */
[----:B------:R-:W-:Y:S05]  /*10bd0*/  BRA `(.L_x_464) ;  /* 0xfffffff400ac7947 */ /* 0x000fea000383ffff */
.L_x_442:
[----:B0-----:R0:W1:Y:S02]  /*10be0*/  SYNCS.PHASECHK.TRANS64.TRYWAIT P0, [R6+URZ], R5 ;  /* 0x00000005060075a7 */ /* 0x001064000800017f */
[----:B-1----:R-:W-:Y:S05]  /*10bf0*/  @!P0 NANOSLEEP.SYNCS 0x989680 ;  /* 0x009896800000895d */ /* 0x002fea0003900000 */
[----:B------:R-:W1:Y:S02]  /*10c00*/  @!P0 SYNCS.PHASECHK.TRANS64 P0, [R6+URZ], R5 ;  /* 0x00000005060085a7 */ /* 0x000e64000800007f */
[----:B-1----:R-:W-:Y:S05]  /*10c10*/  @!P0 BRA `(.L_x_442) ;  /* 0xfffffffc00f08947 */ /* 0x002fea000383ffff */
[----:B------:R-:W-:Y:S05]  /*10c20*/  BRA `(.L_x_465) ;  /* 0xfffffff400bc7947 */ /* 0x000fea000383ffff */
.L_x_443:
[----:B0-----:R0:W1:Y:S02]  /*10c30*/  SYNCS.PHASECHK.TRANS64.TRYWAIT P0, [R9+URZ], R4 ;  /* 0x00000004090075a7 */ /* 0x001064000800017f */
[----:B-1----:R-:W-:Y:S05]  /*10c40*/  @!P0 NANOSLEEP.SYNCS 0x989680 ;  /* 0x009896800000895d */ /* 0x002fea0003900000 */
[----:B------:R-:W1:Y:S02]  /*10c50*/  @!P0 SYNCS.PHASECHK.TRANS64 P0, [R9+URZ], R4 ;  /* 0x00000004090085a7 */ /* 0x000e64000800007f */
[----:B-1----:R-:W-:Y:S05]  /*10c60*/  @!P0 BRA `(.L_x_443) ;  /* 0xfffffffc00f08947 */ /* 0x002fea000383ffff */
[----:B------:R-:W-:Y:S05]  /*10c70*/  BRA `(.L_x_466) ;  /* 0xfffffff400cc7947 */ /* 0x000fea000383ffff */
.L_x_444:
[----:B0-----:R0:W1:Y:S02]  /*10c80*/  SYNCS.PHASECHK.TRANS64.TRYWAIT P0, [R6+URZ], R5 ;  /* 0x00000005060075a7 */ /* 0x001064000800017f */
[----:B-1----:R-:W-:Y:S05]  /*10c90*/  @!P0 NANOSLEEP.SYNCS 0x989680 ;  /* 0x009896800000895d */ /* 0x002fea0003900000 */
[----:B------:R-:W1:Y:S02]  /*10ca0*/  @!P0 SYNCS.PHASECHK.TRANS64 P0, [R6+URZ], R5 ;  /* 0x00000005060085a7 */ /* 0x000e64000800007f */
[----:B-1----:R-:W-:Y:S05]  /*10cb0*/  @!P0 BRA `(.L_x_444) ;  /* 0xfffffffc00f08947 */ /* 0x002fea000383ffff */
[----:B------:R-:W-:Y:S05]  /*10cc0*/  BRA `(.L_x_467) ;  /* 0xfffffff400dc7947 */ /* 0x000fea000383ffff */
.L_x_445:
[----:B0-----:R0:W1:Y:S02]  /*10cd0*/  SYNCS.PHASECHK.TRANS64.TRYWAIT P0, [R9+URZ], R4 ;  /* 0x00000004090075a7 */ /* 0x001064000800017f */
[----:B-1----:R-:W-:Y:S05]  /*10ce0*/  @!P0 NANOSLEEP.SYNCS 0x989680 ;  /* 0x009896800000895d */ /* 0x002fea0003900000 */
[----:B------:R-:W1:Y:S02]  /*10cf0*/  @!P0 SYNCS.PHASECHK.TRANS64 P0, [R9+URZ], R4 ;  /* 0x00000004090085a7 */ /* 0x000e64000800007f */
[----:B-1----:R-:W-:Y:S05]  /*10d00*/  @!P0 BRA `(.L_x_445) ;  /* 0xfffffffc00f08947 */ /* 0x002fea000383ffff */
[----:B------:R-:W-:Y:S05]  /*10d10*/  BRA `(.L_x_468) ;  /* 0xfffffff400ec7947 */ /* 0x000fea000383ffff */
.L_x_446:
[----:B0-----:R0:W1:Y:S02]  /*10d20*/  SYNCS.PHASECHK.TRANS64.TRYWAIT P0, [R6+URZ], R5 ;  /* 0x00000005060075a7 */ /* 0x001064000800017f */
[----:B-1----:R-:W-:Y:S05]  /*10d30*/  @!P0 NANOSLEEP.SYNCS 0x989680 ;  /* 0x009896800000895d */ /* 0x002fea0003900000 */
[----:B------:R-:W1:Y:S02]  /*10d40*/  @!P0 SYNCS.PHASECHK.TRANS64 P0, [R6+URZ], R5 ;  /* 0x00000005060085a7 */ /* 0x000e64000800007f */
[----:B-1----:R-:W-:Y:S05]  /*10d50*/  @!P0 BRA `(.L_x_446) ;  /* 0xfffffffc00f08947 */ /* 0x002fea000383ffff */
[----:B------:R-:W-:Y:S05]  /*10d60*/  BRA `(.L_x_469) ;  /* 0xfffffff400fc7947 */ /* 0x000fea000383ffff */
.L_x_447:
[----:B0-----:R0:W1:Y:S02]  /*10d70*/  SYNCS.PHASECHK.TRANS64.TRYWAIT P0, [R9+URZ], R4 ;  /* 0x00000004090075a7 */ /* 0x001064000800017f */
[----:B-1----:R-:W-:Y:S05]  /*10d80*/  @!P0 NANOSLEEP.SYNCS 0x989680 ;  /* 0x009896800000895d */ /* 0x002fea0003900000 */
[----:B------:R-:W1:Y:S02]  /*10d90*/  @!P0 SYNCS.PHASECHK.TRANS64 P0, [R9+URZ], R4 ;  /* 0x00000004090085a7 */ /* 0x000e64000800007f */
[----:B-1----:R-:W-:Y:S05]  /*10da0*/  @!P0 BRA `(.L_x_447) ;  /* 0xfffffffc00f08947 */ /* 0x002fea000383ffff */
[----:B------:R-:W-:Y:S05]  /*10db0*/  BRA `(.L_x_470) ;  /* 0xfffffff8000c7947 */ /* 0x000fea000383ffff */
.L_x_448:
[----:B0-----:R0:W1:Y:S02]  /*10dc0*/  SYNCS.PHASECHK.TRANS64.TRYWAIT P0, [R6+URZ], R5 ;  /* 0x00000005060075a7 */ /* 0x001064000800017f */
[----:B-1----:R-:W-:Y:S05]  /*10dd0*/  @!P0 NANOSLEEP.SYNCS 0x989680 ;  /* 0x009896800000895d */ /* 0x002fea0003900000 */
[----:B------:R-:W1:Y:S02]  /*10de0*/  @!P0 SYNCS.PHASECHK.TRANS64 P0, [R6+URZ], R5 ;  /* 0x00000005060085a7 */ /* 0x000e64000800007f */
[----:B-1----:R-:W-:Y:S05]  /*10df0*/  @!P0 BRA `(.L_x_448) ;  /* 0xfffffffc00f08947 */ /* 0x002fea000383ffff */
[----:B------:R-:W-:Y:S05]  /*10e00*/  BRA `(.L_x_471) ;  /* 0xfffffff8001c7947 */ /* 0x000fea000383ffff */
.L_x_449:
[----:B0-----:R0:W1:Y:S02]  /*10e10*/  SYNCS.PHASECHK.TRANS64.TRYWAIT P0, [R9+URZ], R4 ;  /* 0x00000004090075a7 */ /* 0x001064000800017f */
[----:B-1----:R-:W-:Y:S05]  /*10e20*/  @!P0 NANOSLEEP.SYNCS 0x989680 ;  /* 0x009896800000895d */ /* 0x002fea0003900000 */
[----:B------:R-:W1:Y:S02]  /*10e30*/  @!P0 SYNCS.PHASECHK.TRANS64 P0, [R9+URZ], R4 ;  /* 0x00000004090085a7 */ /* 0x000e64000800007f */
[----:B-1----:R-:W-:Y:S05]  /*10e40*/  @!P0 BRA `(.L_x_449) ;  /* 0xfffffffc00f08947 */ /* 0x002fea000383ffff */
[----:B------:R-:W-:Y:S05]  /*10e50*/  BRA `(.L_x_472) ;  /* 0xfffffff8002c7947 */ /* 0x000fea000383ffff */
.L_x_450:
[----:B-1----:R1:W2:Y:S02]  /*10e60*/  SYNCS.PHASECHK.TRANS64.TRYWAIT P0, [R6+URZ], R5 ;  /* 0x00000005060075a7 */ /* 0x0022a4000800017f */
[----:B--2---:R-:W-:Y:S05]  /*10e70*/  @!P0 NANOSLEEP.SYNCS 0x989680 ;  /* 0x009896800000895d */ /* 0x004fea0003900000 */
[----:B------:R-:W2:Y:S02]  /*10e80*/  @!P0 SYNCS.PHASECHK.TRANS64 P0, [R6+URZ], R5 ;  /* 0x00000005060085a7 */ /* 0x000ea4000800007f */
[----:B--2---:R-:W-:Y:S05]  /*10e90*/  @!P0 BRA `(.L_x_450) ;  /* 0xfffffffc00f08947 */ /* 0x004fea000383ffff */
[----:B------:R-:W-:Y:S05]  /*10ea0*/  BRA `(.L_x_473) ;  /* 0xfffffff800347947 */ /* 0x000fea000383ffff */
.L_x_474:
[----:B------:R-:W-:-:S00]  /*10eb0*/  BRA `(.L_x_474) ;  /* 0xfffffffc00fc7947 */ /* 0x000fc0000383ffff */
[----:B------:R-:W-:-:S00]  /*10ec0*/  NOP ;  /* 0x0000000000007918 */ /* 0x000fc00000000000 */
        /* <DEDUP_REMOVED lines=11> */
.L_x_475:


//--------------------- .nv.global.init           --------------------------
	.section	.nv.global.init,"aw",@progbits
.nv.global.init:
	.type		$str$22,@object
	.size		$str$22,($str$23 - $str$22)
$str$22:
        /*0000*/ 	.byte	0x6b, 0x5f, 0x74, 0x69, 0x6c, 0x65, 0x5f, 0x63, 0x6f, 0x75, 0x6e, 0x74, 0x20, 0x3e, 0x3d, 0x20
        /*0010*/ 	.byte	0x31, 0x00
	.type		$str$23,@object
	.size		$str$23,(__unnamed_1 - $str$23)
$str$23:
        /*0012*/ 	.byte	0x2f, 0x74, 0x6d, 0x70, 0x2f, 0x63, 0x75, 0x74, 0x6c, 0x61, 0x73, 0x73, 0x5f, 0x73, 0x77, 0x65
        /*0022*/ 	.byte	0x65, 0x70, 0x5f, 0x73, 0x72, 0x63, 0x2f, 0x69, 0x6e, 0x63, 0x6c, 0x75, 0x64, 0x65, 0x2f, 0x63
        /*0032*/ 	.byte	0x75, 0x74, 0x6c, 0x61, 0x73, 0x73, 0x2f, 0x67, 0x65, 0x6d, 0x6d, 0x2f, 0x63, 0x6f, 0x6c, 0x6c
        /*0042*/ 	.byte	0x65, 0x63, 0x74, 0x69, 0x76, 0x65, 0x2f, 0x73, 0x6d, 0x39, 0x30, 0x5f, 0x6d, 0x6d, 0x61, 0x5f
        /*0052*/ 	.byte	0x74, 0x6d, 0x61, 0x5f, 0x67, 0x6d, 0x6d, 0x61, 0x5f, 0x73, 0x73, 0x5f, 0x77, 0x61, 0x72, 0x70
        /*0062*/ 	.byte	0x73, 0x70, 0x65, 0x63, 0x69, 0x61, 0x6c, 0x69, 0x7a, 0x65, 0x64, 0x2e, 0x68, 0x70, 0x70, 0x00
	.type		__unnamed_1,@object
	.size		__unnamed_1,(.L_0 - __unnamed_1)
__unnamed_1:
        /*0072*/ 	.byte	0x76, 0x6f, 0x69, 0x64, 0x20, 0x63, 0x75, 0x74, 0x6c, 0x61, 0x73, 0x73, 0x3a, 0x3a, 0x67, 0x65
        /* <DEDUP_REMOVED lines=180> */
        /*0bc2*/ 	.byte	0x65, 0x6e, 0x74, 0x69, 0x74, 0x79, 0x5d, 0x00
.L_0:


//--------------------- .nv.shared._ZN7cutlass13device_kernelINS_4gemm6kernel13GemmUniversalIN4cute5tupleIJiiiiEEENS1_10collective13CollectiveMmaINS1_34MainloopSm90TmaGmmaWarpSpecializedILi16ENS5_IJNS4_1CILi1EEESB_SB_EEENS1_35KernelTmaWarpSpecializedCooperativeEEENS5_IJNSA_ILi256EEENSA_ILi192EEENSA_ILi16EEEEEENS_10bfloat16_tENS5_IJlSB_lEEESJ_SK_NS4_8TiledMMAINS4_8MMA_AtomIJNS4_4SM904GMMA28MMA_64x192x16_F32BF16BF16_SSILNSO_5MajorE0ELSQ_0ELNSO_7ScaleInE1ELSR_1EEEEEENS4_6LayoutINS5_IJNSA_ILi2EEESB_SB_EEENS5_IJSB_NSA_ILi0EEESX_EEEEENS5_IJNS4_10UnderscoreES10_S10_EEEEENS4_13SM90_TMA_LOADENS4_14ComposedLayoutINS4_7SwizzleILi1ELi4ELi3EEENS4_18smem_ptr_flag_bitsILi16EEENSU_INS5_IJNSA_ILi8EEESH_EEENS5_IJSH_SB_EEEEEEEvNS4_8identityES13_S1D_vS1E_EENS_8epilogue10collective6detail29Sm90TmaWarpSpecializedAdapterINS1H_15DefaultEpilogueISJ_SK_SK_NS1G_6thread17LinearCombinationISJ_Li1EffLNS1L_9ScaleType4KindE0ELNS_15FloatRoundStyleE2ESJ_EENS1_15EpilogueDefaultEEEEEvvEEEEvNT_6ParamsE --------------------------
	.section	.nv.shared._ZN7cutlass13device_kernelINS_4gemm6kernel13GemmUniversalIN4cute5tupleIJiiiiEEENS1_10collective13CollectiveMmaINS1_34MainloopSm90TmaGmmaWarpSpecializedILi16ENS5_IJNS4_1CILi1EEESB_SB_EEENS1_35KernelTmaWarpSpecializedCooperativeEEENS5_IJNSA_ILi256EEENSA_ILi192EEENSA_ILi16EEEEEENS_10bfloat16_tENS5_IJlSB_lEEESJ_SK_NS4_8TiledMMAINS4_8MMA_AtomIJNS4_4SM904GMMA28MMA_64x192x16_F32BF16BF16_SSILNSO_5MajorE0ELSQ_0ELNSO_7ScaleInE1ELSR_1EEEEEENS4_6LayoutINS5_IJNSA_ILi2EEESB_SB_EEENS5_IJSB_NSA_ILi0EEESX_EEEEENS5_IJNS4_10UnderscoreES10_S10_EEEEENS4_13SM90_TMA_LOADENS4_14ComposedLayoutINS4_7SwizzleILi1ELi4ELi3EEENS4_18smem_ptr_flag_bitsILi16EEENSU_INS5_IJNSA_ILi8EEESH_EEENS5_IJSH_SB_EEEEEEEvNS4_8identityES13_S1D_vS1E_EENS_8epilogue10collective6detail29Sm90TmaWarpSpecializedAdapterINS1H_15DefaultEpilogueISJ_SK_SK_NS1G_6thread17LinearCombinationISJ_Li1EffLNS1L_9ScaleType4KindE0ELNS_15FloatRoundStyleE2ESJ_EENS1_15EpilogueDefaultEEEEEvvEEEEvNT_6ParamsE,"aw",@nobits
	.sectionflags	@""
	.align	16
	.zero		1024


//--------------------- .nv.shared.reserved.0     --------------------------
	.section	.nv.shared.reserved.0,"aw",@nobits
	.weak		__nv_reservedSMEM_offset_0_alias
	.size		__nv_reservedSMEM_offset_0_alias, 0, 0
	.other		__nv_reservedSMEM_offset_0_alias,@"STO_CUDA_RESERVED_SHARED STV_DEFAULT"
__nv_reservedSMEM_offset_0_alias:
	.zero		0


//--------------------- .nv.global                --------------------------
	.section	.nv.global,"aw",@nobits
.nv.global:
	.type		_ZN39_INTERNAL_675afcce_4_k_cu_77108ecf_36574cute1_E,@object
	.size		_ZN39_INTERNAL_675afcce_4_k_cu_77108ecf_36574cute1_E,(_ZN39_INTERNAL_675afcce_4_k_cu_77108ecf_36574cuda3std3__45__cpo6cbeginE - _ZN39_INTERNAL_675afcce_4_k_cu_77108ecf_36574cute1_E)
_ZN39_INTERNAL_675afcce_4_k_cu_77108ecf_36574cute1_E:
	.zero		1
	.type		_ZN39_INTERNAL_675afcce_4_k_cu_77108ecf_36574cuda3std3__45__cpo6cbeginE,@object
	.size		_ZN39_INTERNAL_675afcce_4_k_cu_77108ecf_36574cuda3std3__45__cpo6cbeginE,(_ZN39_INTERNAL_675afcce_4_k_cu_77108ecf_36574cuda3std3__48in_placeE - _ZN39_INTERNAL_675afcce_4_k_cu_77108ecf_36574cuda3std3__45__cpo6cbeginE)
_ZN39_INTERNAL_675afcce_4_k_cu_77108ecf_36574cuda3std3__45__cpo6cbeginE:
	.zero		1
	.type		_ZN39_INTERNAL_675afcce_4_k_cu_77108ecf_36574cuda3std3__48in_placeE,@object
	.size		_ZN39_INTERNAL_675afcce_4_k_cu_77108ecf_36574cuda3std3__48in_placeE,(_ZN39_INTERNAL_675afcce_4_k_cu_77108ecf_36574cuda3std6ranges3__45__cpo9iter_moveE - _ZN39_INTERNAL_675afcce_4_k_cu_77108ecf_36574cuda3std3__48in_placeE)
_ZN39_INTERNAL_675afcce_4_k_cu_77108ecf_36574cuda3std3__48in_placeE:
	.zero		1
	.type		_ZN39_INTERNAL_675afcce_4_k_cu_77108ecf_36574cuda3std6ranges3__45__cpo9iter_moveE,@object
	.size		_ZN39_INTERNAL_675afcce_4_k_cu_77108ecf_36574cuda3std6ranges3__45__cpo9iter_moveE,(_ZN39_INTERNAL_675afcce_4_k_cu_77108ecf_36574cuda3std3__45__cpo5beginE - _ZN39_INTERNAL_675afcce_4_k_cu_77108ecf_36574cuda3std6ranges3__45__cpo9iter_moveE)
_ZN39_INTERNAL_675afcce_4_k_cu_77108ecf_36574cuda3std6ranges3__45__cpo9iter_moveE:
	.zero		1
	.type		_ZN39_INTERNAL_675afcce_4_k_cu_77108ecf_36574cuda3std3__45__cpo5beginE,@object
	.size		_ZN39_INTERNAL_675afcce_4_k_cu_77108ecf_36574cuda3std3__45__cpo5beginE,(_ZN39_INTERNAL_675afcce_4_k_cu_77108ecf_36574cuda3std3__441_GLOBAL__N__675afcce_4_k_cu_77108ecf_36576ignoreE - _ZN39_INTERNAL_675afcce_4_k_cu_77108ecf_36574cuda3std3__45__cpo5beginE)
_ZN39_INTERNAL_675afcce_4_k_cu_77108ecf_36574cuda3std3__45__cpo5beginE:
	.zero		1
	.type		_ZN39_INTERNAL_675afcce_4_k_cu_77108ecf_36574cuda3std3__441_GLOBAL__N__675afcce_4_k_cu_77108ecf_36576ignoreE,@object
	.size		_ZN39_INTERNAL_675afcce_4_k_cu_77108ecf_36574cuda3std3__441_GLOBAL__N__675afcce_4_k_cu_77108ecf_36576ignoreE,(_ZN39_INTERNAL_675afcce_4_k_cu_77108ecf_36574cute7productE - _ZN39_INTERNAL_675afcce_4_k_cu_77108ecf_36574cuda3std3__441_GLOBAL__N__675afcce_4_k_cu_77108ecf_36576ignoreE)
_ZN39_INTERNAL_675afcce_4_k_cu_77108ecf_36574cuda3std3__441_GLOBAL__N__675afcce_4_k_cu_77108ecf_36576ignoreE:
	.zero		1
	.type		_ZN39_INTERNAL_675afcce_4_k_cu_77108ecf_36574cute7productE,@object
	.size		_ZN39_INTERNAL_675afcce_4_k_cu_77108ecf_36574cute7productE,(_ZN39_INTERNAL_675afcce_4_k_cu_77108ecf_36574cuda3std3__45__cpo3endE - _ZN39_INTERNAL_675afcce_4_k_cu_77108ecf_36574cute7productE)
_ZN39_INTERNAL_675afcce_4_k_cu_77108ecf_36574cute7productE:
	.zero		1
	.type		_ZN39_INTERNAL_675afcce_4_k_cu_77108ecf_36574cuda3std3__45__cpo3endE,@object
	.size		_ZN39_INTERNAL_675afcce_4_k_cu_77108ecf_36574cuda3std3__45__cpo3endE,(_ZN39_INTERNAL_675afcce_4_k_cu_77108ecf_36574cuda3std3__419piecewise_constructE - _ZN39_INTERNAL_675afcce_4_k_cu_77108ecf_36574cuda3std3__45__cpo3endE)
_ZN39_INTERNAL_675afcce_4_k_cu_77108ecf_36574cuda3std3__45__cpo3endE:
	.zero		1
	.type		_ZN39_INTERNAL_675afcce_4_k_cu_77108ecf_36574cuda3std3__419piecewise_constructE,@object
	.size		_ZN39_INTERNAL_675afcce_4_k_cu_77108ecf_36574cuda3std3__419piecewise_constructE,(_ZN39_INTERNAL_675afcce_4_k_cu_77108ecf_36574cuda3std3__45__cpo4cendE - _ZN39_INTERNAL_675afcce_4_k_cu_77108ecf_36574cuda3std3__419piecewise_constructE)
_ZN39_INTERNAL_675afcce_4_k_cu_77108ecf_36574cuda3std3__419piecewise_constructE:
	.zero		1
	.type		_ZN39_INTERNAL_675afcce_4_k_cu_77108ecf_36574cuda3std3__45__cpo4cendE,@object
	.size		_ZN39_INTERNAL_675afcce_4_k_cu_77108ecf_36574cuda3std3__45__cpo4cendE,(_ZN39_INTERNAL_675afcce_4_k_cu_77108ecf_36574cuda3std6ranges3__45__cpo4swapE - _ZN39_INTERNAL_675afcce_4_k_cu_77108ecf_36574cuda3std3__45__cpo4cendE)
_ZN39_INTERNAL_675afcce_4_k_cu_77108ecf_36574cuda3std3__45__cpo4cendE:
	.zero		1
	.type		_ZN39_INTERNAL_675afcce_4_k_cu_77108ecf_36574cuda3std6ranges3__45__cpo4swapE,@object
	.size		_ZN39_INTERNAL_675afcce_4_k_cu_77108ecf_36574cuda3std6ranges3__45__cpo4swapE,(.L_8 - _ZN39_INTERNAL_675afcce_4_k_cu_77108ecf_36574cuda3std6ranges3__45__cpo4swapE)
_ZN39_INTERNAL_675afcce_4_k_cu_77108ecf_36574cuda3std6ranges3__45__cpo4swapE:
	.zero		1
.L_8:


//--------------------- .nv.constant0._ZN7cutlass13device_kernelINS_4gemm6kernel13GemmUniversalIN4cute5tupleIJiiiiEEENS1_10collective13CollectiveMmaINS1_34MainloopSm90TmaGmmaWarpSpecializedILi16ENS5_IJNS4_1CILi1EEESB_SB_EEENS1_35KernelTmaWarpSpecializedCooperativeEEENS5_IJNSA_ILi256EEENSA_ILi192EEENSA_ILi16EEEEEENS_10bfloat16_tENS5_IJlSB_lEEESJ_SK_NS4_8TiledMMAINS4_8MMA_AtomIJNS4_4SM904GMMA28MMA_64x192x16_F32BF16BF16_SSILNSO_5MajorE0ELSQ_0ELNSO_7ScaleInE1ELSR_1EEEEEENS4_6LayoutINS5_IJNSA_ILi2EEESB_SB_EEENS5_IJSB_NSA_ILi0EEESX_EEEEENS5_IJNS4_10UnderscoreES10_S10_EEEEENS4_13SM90_TMA_LOADENS4_14ComposedLayoutINS4_7SwizzleILi1ELi4ELi3EEENS4_18smem_ptr_flag_bitsILi16EEENSU_INS5_IJNSA_ILi8EEESH_EEENS5_IJSH_SB_EEEEEEEvNS4_8identityES13_S1D_vS1E_EENS_8epilogue10collective6detail29Sm90TmaWarpSpecializedAdapterINS1H_15DefaultEpilogueISJ_SK_SK_NS1G_6thread17LinearCombinationISJ_Li1EffLNS1L_9ScaleType4KindE0ELNS_15FloatRoundStyleE2ESJ_EENS1_15EpilogueDefaultEEEEEvvEEEEvNT_6ParamsE --------------------------
	.section	.nv.constant0._ZN7cutlass13device_kernelINS_4gemm6kernel13GemmUniversalIN4cute5tupleIJiiiiEEENS1_10collective13CollectiveMmaINS1_34MainloopSm90TmaGmmaWarpSpecializedILi16ENS5_IJNS4_1CILi1EEESB_SB_EEENS1_35KernelTmaWarpSpecializedCooperativeEEENS5_IJNSA_ILi256EEENSA_ILi192EEENSA_ILi16EEEEEENS_10bfloat16_tENS5_IJlSB_lEEESJ_SK_NS4_8TiledMMAINS4_8MMA_AtomIJNS4_4SM904GMMA28MMA_64x192x16_F32BF16BF16_SSILNSO_5MajorE0ELSQ_0ELNSO_7ScaleInE1ELSR_1EEEEEENS4_6LayoutINS5_IJNSA_ILi2EEESB_SB_EEENS5_IJSB_NSA_ILi0EEESX_EEEEENS5_IJNS4_10UnderscoreES10_S10_EEEEENS4_13SM90_TMA_LOADENS4_14ComposedLayoutINS4_7SwizzleILi1ELi4ELi3EEENS4_18smem_ptr_flag_bitsILi16EEENSU_INS5_IJNSA_ILi8EEESH_EEENS5_IJSH_SB_EEEEEEEvNS4_8identityES13_S1D_vS1E_EENS_8epilogue10collective6detail29Sm90TmaWarpSpecializedAdapterINS1H_15DefaultEpilogueISJ_SK_SK_NS1G_6thread17LinearCombinationISJ_Li1EffLNS1L_9ScaleType4KindE0ELNS_15FloatRoundStyleE2ESJ_EENS1_15EpilogueDefaultEEEEEvvEEEEvNT_6ParamsE,"a",@progbits
	.sectionflags	@""
	.align	4
.nv.constant0._ZN7cutlass13device_kernelINS_4gemm6kernel13GemmUniversalIN4cute5tupleIJiiiiEEENS1_10collective13CollectiveMmaINS1_34MainloopSm90TmaGmmaWarpSpecializedILi16ENS5_IJNS4_1CILi1EEESB_SB_EEENS1_35KernelTmaWarpSpecializedCooperativeEEENS5_IJNSA_ILi256EEENSA_ILi192EEENSA_ILi16EEEEEENS_10bfloat16_tENS5_IJlSB_lEEESJ_SK_NS4_8TiledMMAINS4_8MMA_AtomIJNS4_4SM904GMMA28MMA_64x192x16_F32BF16BF16_SSILNSO_5MajorE0ELSQ_0ELNSO_7ScaleInE1ELSR_1EEEEEENS4_6LayoutINS5_IJNSA_ILi2EEESB_SB_EEENS5_IJSB_NSA_ILi0EEESX_EEEEENS5_IJNS4_10UnderscoreES10_S10_EEEEENS4_13SM90_TMA_LOADENS4_14ComposedLayoutINS4_7SwizzleILi1ELi4ELi3EEENS4_18smem_ptr_flag_bitsILi16EEENSU_INS5_IJNSA_ILi8EEESH_EEENS5_IJSH_SB_EEEEEEEvNS4_8identityES13_S1D_vS1E_EENS_8epilogue10collective6detail29Sm90TmaWarpSpecializedAdapterINS1H_15DefaultEpilogueISJ_SK_SK_NS1G_6thread17LinearCombinationISJ_Li1EffLNS1L_9ScaleType4KindE0ELNS_15FloatRoundStyleE2ESJ_EENS1_15EpilogueDefaultEEEEEvvEEEEvNT_6ParamsE:
	.zero		1664


//--------------------- SYMBOLS --------------------------

	.type		.nv.reservedSmem.offset0,@object
	.size		.nv.reservedSmem.offset0,0x4
	.type		__assertfail,@function
